//
// Generated by NVIDIA NVVM Compiler
//
// Compiler Build ID: CL-36424714
// Cuda compilation tools, release 13.0, V13.0.88
// Based on NVVM 20.0.0
//

.version 9.0
.target sm_100
.address_size 64

	// .globl	_Z26ThreeD_NLOS_Phasor_GeneralPfS_S_S_S_S_ffiiifiif

.visible .entry _Z26ThreeD_NLOS_Phasor_GeneralPfS_S_S_S_S_ffiiifiif(
	.param .u64 .ptr .align 1 _Z26ThreeD_NLOS_Phasor_GeneralPfS_S_S_S_S_ffiiifiif_param_0,
	.param .u64 .ptr .align 1 _Z26ThreeD_NLOS_Phasor_GeneralPfS_S_S_S_S_ffiiifiif_param_1,
	.param .u64 .ptr .align 1 _Z26ThreeD_NLOS_Phasor_GeneralPfS_S_S_S_S_ffiiifiif_param_2,
	.param .u64 .ptr .align 1 _Z26ThreeD_NLOS_Phasor_GeneralPfS_S_S_S_S_ffiiifiif_param_3,
	.param .u64 .ptr .align 1 _Z26ThreeD_NLOS_Phasor_GeneralPfS_S_S_S_S_ffiiifiif_param_4,
	.param .u64 .ptr .align 1 _Z26ThreeD_NLOS_Phasor_GeneralPfS_S_S_S_S_ffiiifiif_param_5,
	.param .f32 _Z26ThreeD_NLOS_Phasor_GeneralPfS_S_S_S_S_ffiiifiif_param_6,
	.param .f32 _Z26ThreeD_NLOS_Phasor_GeneralPfS_S_S_S_S_ffiiifiif_param_7,
	.param .u32 _Z26ThreeD_NLOS_Phasor_GeneralPfS_S_S_S_S_ffiiifiif_param_8,
	.param .u32 _Z26ThreeD_NLOS_Phasor_GeneralPfS_S_S_S_S_ffiiifiif_param_9,
	.param .u32 _Z26ThreeD_NLOS_Phasor_GeneralPfS_S_S_S_S_ffiiifiif_param_10,
	.param .f32 _Z26ThreeD_NLOS_Phasor_GeneralPfS_S_S_S_S_ffiiifiif_param_11,
	.param .u32 _Z26ThreeD_NLOS_Phasor_GeneralPfS_S_S_S_S_ffiiifiif_param_12,
	.param .u32 _Z26ThreeD_NLOS_Phasor_GeneralPfS_S_S_S_S_ffiiifiif_param_13,
	.param .f32 _Z26ThreeD_NLOS_Phasor_GeneralPfS_S_S_S_S_ffiiifiif_param_14
)
{
	.reg .pred 	%p<50>;
	.reg .b32 	%r<130>;
	.reg .b32 	%f<425>;
	.reg .b64 	%rd<60>;
	.reg .b64 	%fd<4>;

	ld.param.u64 	%rd10, [_Z26ThreeD_NLOS_Phasor_GeneralPfS_S_S_S_S_ffiiifiif_param_1];
	ld.param.u64 	%rd11, [_Z26ThreeD_NLOS_Phasor_GeneralPfS_S_S_S_S_ffiiifiif_param_2];
	ld.param.u64 	%rd12, [_Z26ThreeD_NLOS_Phasor_GeneralPfS_S_S_S_S_ffiiifiif_param_3];
	ld.param.u64 	%rd13, [_Z26ThreeD_NLOS_Phasor_GeneralPfS_S_S_S_S_ffiiifiif_param_4];
	ld.param.u64 	%rd14, [_Z26ThreeD_NLOS_Phasor_GeneralPfS_S_S_S_S_ffiiifiif_param_5];
	ld.param.f32 	%f107, [_Z26ThreeD_NLOS_Phasor_GeneralPfS_S_S_S_S_ffiiifiif_param_6];
	ld.param.f32 	%f108, [_Z26ThreeD_NLOS_Phasor_GeneralPfS_S_S_S_S_ffiiifiif_param_7];
	ld.param.u32 	%r43, [_Z26ThreeD_NLOS_Phasor_GeneralPfS_S_S_S_S_ffiiifiif_param_8];
	ld.param.u32 	%r44, [_Z26ThreeD_NLOS_Phasor_GeneralPfS_S_S_S_S_ffiiifiif_param_9];
	ld.param.f32 	%f102, [_Z26ThreeD_NLOS_Phasor_GeneralPfS_S_S_S_S_ffiiifiif_param_11];
	ld.param.u32 	%r45, [_Z26ThreeD_NLOS_Phasor_GeneralPfS_S_S_S_S_ffiiifiif_param_12];
	ld.param.u32 	%r46, [_Z26ThreeD_NLOS_Phasor_GeneralPfS_S_S_S_S_ffiiifiif_param_13];
	ld.param.f32 	%f103, [_Z26ThreeD_NLOS_Phasor_GeneralPfS_S_S_S_S_ffiiifiif_param_14];
	cvta.to.global.u64 	%rd1, %rd11;
	cvta.to.global.u64 	%rd2, %rd10;
	cvta.to.global.u64 	%rd3, %rd12;
	cvta.to.global.u64 	%rd15, %rd14;
	cvta.to.global.u64 	%rd16, %rd13;
	mov.u32 	%r47, %ctaid.z;
	mov.u32 	%r48, %ntid.z;
	mov.u32 	%r49, %tid.z;
	mad.lo.s32 	%r1, %r47, %r48, %r49;
	mov.u32 	%r50, %ctaid.y;
	mov.u32 	%r51, %ntid.y;
	mov.u32 	%r52, %tid.y;
	mad.lo.s32 	%r2, %r50, %r51, %r52;
	mov.u32 	%r53, %ctaid.x;
	mov.u32 	%r54, %ntid.x;
	mov.u32 	%r55, %tid.x;
	mad.lo.s32 	%r3, %r53, %r54, %r55;
	ld.global.f32 	%f109, [%rd16];
	shr.u32 	%r56, %r43, 31;
	add.s32 	%r57, %r43, %r56;
	shr.s32 	%r58, %r57, 1;
	sub.s32 	%r59, %r3, %r58;
	cvt.rn.f32.s32 	%f110, %r59;
	mul.f32 	%f111, %f107, %f110;
	sub.f32 	%f1, %f109, %f111;
	ld.global.f32 	%f112, [%rd16+4];
	shr.u32 	%r60, %r44, 31;
	add.s32 	%r61, %r44, %r60;
	shr.s32 	%r62, %r61, 1;
	sub.s32 	%r63, %r2, %r62;
	cvt.rn.f32.s32 	%f113, %r63;
	fma.rn.f32 	%f2, %f107, %f113, %f112;
	ld.global.f32 	%f114, [%rd16+8];
	cvt.rn.f32.u32 	%f115, %r1;
	fma.rn.f32 	%f3, %f108, %f115, %f114;
	ld.global.f32 	%f116, [%rd15];
	sub.f32 	%f117, %f116, %f1;
	ld.global.f32 	%f118, [%rd15+4];
	sub.f32 	%f119, %f118, %f2;
	mul.f32 	%f120, %f119, %f119;
	fma.rn.f32 	%f121, %f117, %f117, %f120;
	ld.global.f32 	%f122, [%rd15+8];
	sub.f32 	%f123, %f122, %f3;
	fma.rn.f32 	%f124, %f123, %f123, %f121;
	sqrt.rn.f32 	%f4, %f124;
	setp.lt.s32 	%p1, %r45, 1;
	mov.f32 	%f418, 0f3F800000;
	mov.f32 	%f372, 0f00000000;
	mov.f32 	%f373, %f372;
	@%p1 bra 	$L__BB0_23;
	shl.b32 	%r4, %r45, 1;
	and.b32  	%r5, %r45, 3;
	setp.lt.u32 	%p2, %r45, 4;
	mov.f32 	%f373, 0f00000000;
	mov.b32 	%r117, 1;
	mov.b32 	%r127, 0;
	mov.f32 	%f372, %f373;
	@%p2 bra 	$L__BB0_12;
	and.b32  	%r69, %r45, 2147483644;
	neg.s32 	%r115, %r69;
	mov.f32 	%f373, 0f00000000;
	mov.b32 	%r117, 1;
	mov.b32 	%r114, 0;
	mul.wide.u32 	%rd17, %r45, 4;
	mov.u64 	%rd59, %rd3;
	mov.u32 	%r113, %r4;
$L__BB0_3:
	.pragma "nounroll";
	ld.global.f32 	%f130, [%rd59];
	add.s64 	%rd5, %rd59, %rd17;
	ld.global.f32 	%f131, [%rd5];
	mul.wide.u32 	%rd18, %r113, 4;
	add.s64 	%rd6, %rd3, %rd18;
	ld.global.f32 	%f132, [%rd6];
	sub.f32 	%f133, %f130, %f1;
	sub.f32 	%f134, %f131, %f2;
	mul.f32 	%f135, %f134, %f134;
	fma.rn.f32 	%f136, %f133, %f133, %f135;
	sub.f32 	%f137, %f132, %f3;
	fma.rn.f32 	%f138, %f137, %f137, %f136;
	sqrt.rn.f32 	%f139, %f138;
	add.f32 	%f140, %f4, %f139;
	div.rn.f32 	%f141, %f140, %f102;
	sub.f32 	%f142, %f141, %f103;
	cvt.rmi.f32.f32 	%f143, %f142;
	cvt.rzi.s32.f32 	%r11, %f143;
	setp.ge.s32 	%p3, %r11, %r46;
	setp.lt.s32 	%p4, %r11, 1;
	or.pred  	%p5, %p3, %p4;
	@%p5 bra 	$L__BB0_5;
	add.s32 	%r70, %r11, %r114;
	mul.wide.s32 	%rd19, %r70, 4;
	add.s64 	%rd20, %rd2, %rd19;
	ld.global.f32 	%f144, [%rd20];
	add.s64 	%rd21, %rd1, %rd19;
	ld.global.f32 	%f145, [%rd21];
	add.f32 	%f372, %f372, %f144;
	add.f32 	%f373, %f373, %f145;
	fma.rn.f32 	%f374, %f144, %f144, %f374;
	fma.rn.f32 	%f375, %f145, %f145, %f375;
	add.s32 	%r117, %r117, 1;
$L__BB0_5:
	ld.global.f32 	%f146, [%rd59+4];
	ld.global.f32 	%f147, [%rd5+4];
	ld.global.f32 	%f148, [%rd6+4];
	sub.f32 	%f149, %f146, %f1;
	sub.f32 	%f150, %f147, %f2;
	mul.f32 	%f151, %f150, %f150;
	fma.rn.f32 	%f152, %f149, %f149, %f151;
	sub.f32 	%f153, %f148, %f3;
	fma.rn.f32 	%f154, %f153, %f153, %f152;
	sqrt.rn.f32 	%f155, %f154;
	add.f32 	%f156, %f4, %f155;
	div.rn.f32 	%f157, %f156, %f102;
	sub.f32 	%f158, %f157, %f103;
	cvt.rmi.f32.f32 	%f159, %f158;
	cvt.rzi.s32.f32 	%r14, %f159;
	setp.ge.s32 	%p6, %r14, %r46;
	setp.lt.s32 	%p7, %r14, 1;
	or.pred  	%p8, %p6, %p7;
	@%p8 bra 	$L__BB0_7;
	add.s32 	%r71, %r46, %r14;
	add.s32 	%r72, %r71, %r114;
	mul.wide.s32 	%rd22, %r72, 4;
	add.s64 	%rd23, %rd2, %rd22;
	ld.global.f32 	%f160, [%rd23];
	add.s64 	%rd24, %rd1, %rd22;
	ld.global.f32 	%f161, [%rd24];
	add.f32 	%f372, %f372, %f160;
	add.f32 	%f373, %f373, %f161;
	fma.rn.f32 	%f374, %f160, %f160, %f374;
	fma.rn.f32 	%f375, %f161, %f161, %f375;
	add.s32 	%r117, %r117, 1;
$L__BB0_7:
	ld.global.f32 	%f162, [%rd59+8];
	ld.global.f32 	%f163, [%rd5+8];
	ld.global.f32 	%f164, [%rd6+8];
	sub.f32 	%f165, %f162, %f1;
	sub.f32 	%f166, %f163, %f2;
	mul.f32 	%f167, %f166, %f166;
	fma.rn.f32 	%f168, %f165, %f165, %f167;
	sub.f32 	%f169, %f164, %f3;
	fma.rn.f32 	%f170, %f169, %f169, %f168;
	sqrt.rn.f32 	%f171, %f170;
	add.f32 	%f172, %f4, %f171;
	div.rn.f32 	%f173, %f172, %f102;
	sub.f32 	%f174, %f173, %f103;
	cvt.rmi.f32.f32 	%f175, %f174;
	cvt.rzi.s32.f32 	%r17, %f175;
	setp.ge.s32 	%p9, %r17, %r46;
	setp.lt.s32 	%p10, %r17, 1;
	or.pred  	%p11, %p9, %p10;
	@%p11 bra 	$L__BB0_9;
	shl.b32 	%r73, %r46, 1;
	add.s32 	%r74, %r73, %r17;
	add.s32 	%r75, %r74, %r114;
	mul.wide.s32 	%rd25, %r75, 4;
	add.s64 	%rd26, %rd2, %rd25;
	ld.global.f32 	%f176, [%rd26];
	add.s64 	%rd27, %rd1, %rd25;
	ld.global.f32 	%f177, [%rd27];
	add.f32 	%f372, %f372, %f176;
	add.f32 	%f373, %f373, %f177;
	fma.rn.f32 	%f374, %f176, %f176, %f374;
	fma.rn.f32 	%f375, %f177, %f177, %f375;
	add.s32 	%r117, %r117, 1;
$L__BB0_9:
	ld.global.f32 	%f178, [%rd59+12];
	ld.global.f32 	%f179, [%rd5+12];
	ld.global.f32 	%f180, [%rd6+12];
	sub.f32 	%f181, %f178, %f1;
	sub.f32 	%f182, %f179, %f2;
	mul.f32 	%f183, %f182, %f182;
	fma.rn.f32 	%f184, %f181, %f181, %f183;
	sub.f32 	%f185, %f180, %f3;
	fma.rn.f32 	%f186, %f185, %f185, %f184;
	sqrt.rn.f32 	%f187, %f186;
	add.f32 	%f188, %f4, %f187;
	div.rn.f32 	%f189, %f188, %f102;
	sub.f32 	%f190, %f189, %f103;
	cvt.rmi.f32.f32 	%f191, %f190;
	cvt.rzi.s32.f32 	%r20, %f191;
	setp.ge.s32 	%p12, %r20, %r46;
	setp.lt.s32 	%p13, %r20, 1;
	or.pred  	%p14, %p12, %p13;
	@%p14 bra 	$L__BB0_11;
	mad.lo.s32 	%r76, %r46, 3, %r20;
	add.s32 	%r77, %r76, %r114;
	mul.wide.s32 	%rd28, %r77, 4;
	add.s64 	%rd29, %rd2, %rd28;
	ld.global.f32 	%f192, [%rd29];
	add.s64 	%rd30, %rd1, %rd28;
	ld.global.f32 	%f193, [%rd30];
	add.f32 	%f372, %f372, %f192;
	add.f32 	%f373, %f373, %f193;
	fma.rn.f32 	%f374, %f192, %f192, %f374;
	fma.rn.f32 	%f375, %f193, %f193, %f375;
	add.s32 	%r117, %r117, 1;
$L__BB0_11:
	and.b32  	%r127, %r45, 2147483644;
	add.s32 	%r115, %r115, 4;
	shl.b32 	%r78, %r46, 2;
	add.s32 	%r114, %r114, %r78;
	add.s32 	%r113, %r113, 4;
	add.s64 	%rd59, %rd59, 16;
	setp.ne.s32 	%p15, %r115, 0;
	@%p15 bra 	$L__BB0_3;
$L__BB0_12:
	setp.eq.s32 	%p16, %r5, 0;
	@%p16 bra 	$L__BB0_22;
	setp.eq.s32 	%p17, %r5, 1;
	@%p17 bra 	$L__BB0_19;
	mul.wide.u32 	%rd31, %r127, 4;
	add.s64 	%rd8, %rd3, %rd31;
	ld.global.f32 	%f195, [%rd8];
	add.s32 	%r80, %r127, %r45;
	mul.wide.u32 	%rd32, %r80, 4;
	add.s64 	%rd33, %rd3, %rd32;
	ld.global.f32 	%f196, [%rd33];
	add.s32 	%r81, %r80, %r45;
	mul.wide.u32 	%rd34, %r81, 4;
	add.s64 	%rd35, %rd3, %rd34;
	ld.global.f32 	%f197, [%rd35];
	sub.f32 	%f198, %f195, %f1;
	sub.f32 	%f199, %f196, %f2;
	mul.f32 	%f200, %f199, %f199;
	fma.rn.f32 	%f201, %f198, %f198, %f200;
	sub.f32 	%f202, %f197, %f3;
	fma.rn.f32 	%f203, %f202, %f202, %f201;
	sqrt.rn.f32 	%f204, %f203;
	add.f32 	%f205, %f4, %f204;
	div.rn.f32 	%f206, %f205, %f102;
	sub.f32 	%f207, %f206, %f103;
	cvt.rmi.f32.f32 	%f208, %f207;
	cvt.rzi.s32.f32 	%r30, %f208;
	setp.ge.s32 	%p18, %r30, %r46;
	setp.lt.s32 	%p19, %r30, 1;
	or.pred  	%p20, %p18, %p19;
	@%p20 bra 	$L__BB0_16;
	mad.lo.s32 	%r82, %r127, %r46, %r30;
	mul.wide.s32 	%rd36, %r82, 4;
	add.s64 	%rd37, %rd2, %rd36;
	ld.global.f32 	%f209, [%rd37];
	add.s64 	%rd38, %rd1, %rd36;
	ld.global.f32 	%f210, [%rd38];
	add.f32 	%f372, %f372, %f209;
	add.f32 	%f373, %f373, %f210;
	fma.rn.f32 	%f374, %f209, %f209, %f374;
	fma.rn.f32 	%f375, %f210, %f210, %f375;
	add.s32 	%r117, %r117, 1;
$L__BB0_16:
	ld.global.f32 	%f211, [%rd8+4];
	mul.wide.u32 	%rd39, %r45, 4;
	add.s64 	%rd40, %rd8, %rd39;
	ld.global.f32 	%f212, [%rd40+4];
	mul.wide.u32 	%rd41, %r4, 4;
	add.s64 	%rd42, %rd8, %rd41;
	ld.global.f32 	%f213, [%rd42+4];
	sub.f32 	%f214, %f211, %f1;
	sub.f32 	%f215, %f212, %f2;
	mul.f32 	%f216, %f215, %f215;
	fma.rn.f32 	%f217, %f214, %f214, %f216;
	sub.f32 	%f218, %f213, %f3;
	fma.rn.f32 	%f219, %f218, %f218, %f217;
	sqrt.rn.f32 	%f220, %f219;
	add.f32 	%f221, %f4, %f220;
	div.rn.f32 	%f222, %f221, %f102;
	sub.f32 	%f223, %f222, %f103;
	cvt.rmi.f32.f32 	%f224, %f223;
	cvt.rzi.s32.f32 	%r33, %f224;
	setp.ge.s32 	%p21, %r33, %r46;
	setp.lt.s32 	%p22, %r33, 1;
	or.pred  	%p23, %p21, %p22;
	@%p23 bra 	$L__BB0_18;
	mad.lo.s32 	%r83, %r46, %r127, %r46;
	add.s32 	%r84, %r33, %r83;
	mul.wide.s32 	%rd43, %r84, 4;
	add.s64 	%rd44, %rd2, %rd43;
	ld.global.f32 	%f225, [%rd44];
	add.s64 	%rd45, %rd1, %rd43;
	ld.global.f32 	%f226, [%rd45];
	add.f32 	%f372, %f372, %f225;
	add.f32 	%f373, %f373, %f226;
	fma.rn.f32 	%f374, %f225, %f225, %f374;
	fma.rn.f32 	%f375, %f226, %f226, %f375;
	add.s32 	%r117, %r117, 1;
$L__BB0_18:
	add.s32 	%r127, %r127, 2;
$L__BB0_19:
	and.b32  	%r85, %r45, 1;
	setp.eq.b32 	%p24, %r85, 1;
	not.pred 	%p25, %p24;
	@%p25 bra 	$L__BB0_22;
	mul.wide.u32 	%rd46, %r127, 4;
	add.s64 	%rd47, %rd3, %rd46;
	ld.global.f32 	%f227, [%rd47];
	add.s32 	%r86, %r127, %r45;
	mul.wide.u32 	%rd48, %r86, 4;
	add.s64 	%rd49, %rd3, %rd48;
	ld.global.f32 	%f228, [%rd49];
	add.s32 	%r87, %r86, %r45;
	mul.wide.u32 	%rd50, %r87, 4;
	add.s64 	%rd51, %rd3, %rd50;
	ld.global.f32 	%f229, [%rd51];
	sub.f32 	%f230, %f227, %f1;
	sub.f32 	%f231, %f228, %f2;
	mul.f32 	%f232, %f231, %f231;
	fma.rn.f32 	%f233, %f230, %f230, %f232;
	sub.f32 	%f234, %f229, %f3;
	fma.rn.f32 	%f235, %f234, %f234, %f233;
	sqrt.rn.f32 	%f236, %f235;
	add.f32 	%f237, %f4, %f236;
	div.rn.f32 	%f238, %f237, %f102;
	sub.f32 	%f239, %f238, %f103;
	cvt.rmi.f32.f32 	%f240, %f239;
	cvt.rzi.s32.f32 	%r40, %f240;
	setp.ge.s32 	%p26, %r40, %r46;
	setp.lt.s32 	%p27, %r40, 1;
	or.pred  	%p28, %p26, %p27;
	@%p28 bra 	$L__BB0_22;
	mad.lo.s32 	%r88, %r127, %r46, %r40;
	mul.wide.s32 	%rd52, %r88, 4;
	add.s64 	%rd53, %rd2, %rd52;
	ld.global.f32 	%f241, [%rd53];
	add.s64 	%rd54, %rd1, %rd52;
	ld.global.f32 	%f242, [%rd54];
	add.f32 	%f372, %f372, %f241;
	add.f32 	%f373, %f373, %f242;
	fma.rn.f32 	%f374, %f241, %f241, %f374;
	fma.rn.f32 	%f375, %f242, %f242, %f375;
	add.s32 	%r117, %r117, 1;
$L__BB0_22:
	cvt.rn.f32.s32 	%f418, %r117;
$L__BB0_23:
	cvt.f64.f32 	%fd1, %f374;
	setp.leu.f64 	%p29, %fd1, 0d3EB0C6F7A0B5ED8D;
	cvt.f64.f32 	%fd2, %f375;
	setp.leu.f64 	%p30, %fd2, 0d3EB0C6F7A0B5ED8D;
	mov.f32 	%f423, 0f00000000;
	or.pred  	%p31, %p29, %p30;
	mov.f32 	%f424, %f423;
	@%p31 bra 	$L__BB0_35;
	abs.f32 	%f87, %f372;
	setp.eq.f32 	%p32, %f372, 0f3F800000;
	mov.f32 	%f421, 0f3F800000;
	@%p32 bra 	$L__BB0_29;
	setp.num.f32 	%p33, %f87, %f87;
	@%p33 bra 	$L__BB0_27;
	mov.f32 	%f300, 0f40000000;
	add.rn.f32 	%f421, %f372, %f300;
	bra.uni 	$L__BB0_29;
$L__BB0_27:
	setp.lt.f32 	%p34, %f87, 0f00800000;
	mul.f32 	%f245, %f87, 0f4B800000;
	selp.f32 	%f246, %f245, %f87, %p34;
	mov.b32 	%r89, %f246;
	add.s32 	%r90, %r89, -1060439283;
	and.b32  	%r91, %r90, -8388608;
	sub.s32 	%r92, %r89, %r91;
	mov.b32 	%f247, %r92;
	cvt.rn.f32.s32 	%f248, %r91;
	selp.f32 	%f249, 0fC1C00000, 0f00000000, %p34;
	fma.rn.f32 	%f250, %f248, 0f34000000, %f249;
	add.f32 	%f251, %f247, 0fBF800000;
	add.f32 	%f252, %f247, 0f3F800000;
	rcp.approx.ftz.f32 	%f253, %f252;
	add.f32 	%f254, %f251, %f251;
	mul.f32 	%f255, %f254, %f253;
	mul.f32 	%f256, %f255, %f255;
	neg.f32 	%f257, %f255;
	sub.f32 	%f258, %f251, %f255;
	add.f32 	%f259, %f258, %f258;
	fma.rn.f32 	%f260, %f257, %f251, %f259;
	mul.rn.f32 	%f261, %f253, %f260;
	fma.rn.f32 	%f262, %f256, 0f3A2C32E4, 0f3B52E7DB;
	fma.rn.f32 	%f263, %f262, %f256, 0f3C93BB73;
	fma.rn.f32 	%f264, %f263, %f256, 0f3DF6384F;
	mul.rn.f32 	%f265, %f264, %f256;
	fma.rn.f32 	%f266, %f255, 0f3FB8AA3B, %f250;
	mul.f32 	%f267, %f265, 0f40400000;
	sub.f32 	%f268, %f250, %f266;
	fma.rn.f32 	%f269, %f255, 0f3FB8AA3B, %f268;
	fma.rn.f32 	%f270, %f261, 0f3FB8AA3B, %f269;
	fma.rn.f32 	%f271, %f255, 0f32A55E34, %f270;
	fma.rn.f32 	%f272, %f267, %f261, %f271;
	fma.rn.f32 	%f273, %f265, %f255, %f272;
	add.rn.f32 	%f274, %f266, %f273;
	mov.f32 	%f275, 0f40000000;
	mul.rn.f32 	%f276, %f274, %f275;
	cvt.rni.f32.f32 	%f277, %f276;
	sub.f32 	%f278, %f276, %f277;
	neg.f32 	%f279, %f276;
	fma.rn.f32 	%f280, %f274, 0f40000000, %f279;
	neg.f32 	%f281, %f266;
	add.rn.f32 	%f282, %f274, %f281;
	neg.f32 	%f283, %f282;
	add.rn.f32 	%f284, %f273, %f283;
	fma.rn.f32 	%f285, %f284, 0f40000000, %f280;
	add.f32 	%f286, %f278, %f285;
	setp.gt.f32 	%p35, %f277, 0f00000000;
	selp.b32 	%r93, 0, -2097152000, %p35;
	setp.neu.f32 	%p36, %f372, 0f00000000;
	setp.neu.f32 	%p37, %f87, 0f7F800000;
	setp.lt.f32 	%p38, %f276, 0f00000000;
	selp.f32 	%f287, 0f00000000, 0f7F800000, %p38;
	abs.f32 	%f288, %f276;
	setp.gt.f32 	%p39, %f288, 0f43180000;
	cvt.rzi.s32.f32 	%r94, %f277;
	shl.b32 	%r95, %r94, 23;
	sub.s32 	%r96, %r95, %r93;
	mov.b32 	%f289, %r96;
	add.s32 	%r97, %r93, 2130706432;
	mov.b32 	%f290, %r97;
	fma.rn.f32 	%f291, %f286, 0f391FCB8E, 0f3AAF85ED;
	fma.rn.f32 	%f292, %f291, %f286, 0f3C1D9856;
	fma.rn.f32 	%f293, %f292, %f286, 0f3D6357BB;
	fma.rn.f32 	%f294, %f293, %f286, 0f3E75FDEC;
	fma.rn.f32 	%f295, %f294, %f286, 0f3F317218;
	fma.rn.f32 	%f296, %f295, %f286, 0f3F800000;
	mul.f32 	%f297, %f296, %f290;
	mul.f32 	%f298, %f297, %f289;
	selp.f32 	%f421, %f287, %f298, %p39;
	and.pred  	%p40, %p36, %p37;
	@%p40 bra 	$L__BB0_29;
	add.f32 	%f299, %f372, %f372;
	mov.b32 	%r98, %f299;
	and.b32  	%r99, %r98, 2147483647;
	mov.b32 	%f421, %r99;
$L__BB0_29:
	div.rn.f32 	%f302, %f421, %f374;
	div.rn.f32 	%f92, %f302, %f418;
	abs.f32 	%f93, %f373;
	setp.eq.f32 	%p41, %f373, 0f3F800000;
	mov.f32 	%f422, 0f3F800000;
	@%p41 bra 	$L__BB0_34;
	setp.num.f32 	%p42, %f93, %f93;
	@%p42 bra 	$L__BB0_32;
	mov.f32 	%f358, 0f40000000;
	add.rn.f32 	%f422, %f373, %f358;
	bra.uni 	$L__BB0_34;
$L__BB0_32:
	setp.lt.f32 	%p43, %f93, 0f00800000;
	mul.f32 	%f303, %f93, 0f4B800000;
	selp.f32 	%f304, %f303, %f93, %p43;
	mov.b32 	%r100, %f304;
	add.s32 	%r101, %r100, -1060439283;
	and.b32  	%r102, %r101, -8388608;
	sub.s32 	%r103, %r100, %r102;
	mov.b32 	%f305, %r103;
	cvt.rn.f32.s32 	%f306, %r102;
	selp.f32 	%f307, 0fC1C00000, 0f00000000, %p43;
	fma.rn.f32 	%f308, %f306, 0f34000000, %f307;
	add.f32 	%f309, %f305, 0fBF800000;
	add.f32 	%f310, %f305, 0f3F800000;
	rcp.approx.ftz.f32 	%f311, %f310;
	add.f32 	%f312, %f309, %f309;
	mul.f32 	%f313, %f312, %f311;
	mul.f32 	%f314, %f313, %f313;
	neg.f32 	%f315, %f313;
	sub.f32 	%f316, %f309, %f313;
	add.f32 	%f317, %f316, %f316;
	fma.rn.f32 	%f318, %f315, %f309, %f317;
	mul.rn.f32 	%f319, %f311, %f318;
	fma.rn.f32 	%f320, %f314, 0f3A2C32E4, 0f3B52E7DB;
	fma.rn.f32 	%f321, %f320, %f314, 0f3C93BB73;
	fma.rn.f32 	%f322, %f321, %f314, 0f3DF6384F;
	mul.rn.f32 	%f323, %f322, %f314;
	fma.rn.f32 	%f324, %f313, 0f3FB8AA3B, %f308;
	mul.f32 	%f325, %f323, 0f40400000;
	sub.f32 	%f326, %f308, %f324;
	fma.rn.f32 	%f327, %f313, 0f3FB8AA3B, %f326;
	fma.rn.f32 	%f328, %f319, 0f3FB8AA3B, %f327;
	fma.rn.f32 	%f329, %f313, 0f32A55E34, %f328;
	fma.rn.f32 	%f330, %f325, %f319, %f329;
	fma.rn.f32 	%f331, %f323, %f313, %f330;
	add.rn.f32 	%f332, %f324, %f331;
	mov.f32 	%f333, 0f40000000;
	mul.rn.f32 	%f334, %f332, %f333;
	cvt.rni.f32.f32 	%f335, %f334;
	sub.f32 	%f336, %f334, %f335;
	neg.f32 	%f337, %f334;
	fma.rn.f32 	%f338, %f332, 0f40000000, %f337;
	neg.f32 	%f339, %f324;
	add.rn.f32 	%f340, %f332, %f339;
	neg.f32 	%f341, %f340;
	add.rn.f32 	%f342, %f331, %f341;
	fma.rn.f32 	%f343, %f342, 0f40000000, %f338;
	add.f32 	%f344, %f336, %f343;
	setp.gt.f32 	%p44, %f335, 0f00000000;
	selp.b32 	%r104, 0, -2097152000, %p44;
	setp.neu.f32 	%p45, %f373, 0f00000000;
	setp.neu.f32 	%p46, %f93, 0f7F800000;
	setp.lt.f32 	%p47, %f334, 0f00000000;
	selp.f32 	%f345, 0f00000000, 0f7F800000, %p47;
	abs.f32 	%f346, %f334;
	setp.gt.f32 	%p48, %f346, 0f43180000;
	cvt.rzi.s32.f32 	%r105, %f335;
	shl.b32 	%r106, %r105, 23;
	sub.s32 	%r107, %r106, %r104;
	mov.b32 	%f347, %r107;
	add.s32 	%r108, %r104, 2130706432;
	mov.b32 	%f348, %r108;
	fma.rn.f32 	%f349, %f344, 0f391FCB8E, 0f3AAF85ED;
	fma.rn.f32 	%f350, %f349, %f344, 0f3C1D9856;
	fma.rn.f32 	%f351, %f350, %f344, 0f3D6357BB;
	fma.rn.f32 	%f352, %f351, %f344, 0f3E75FDEC;
	fma.rn.f32 	%f353, %f352, %f344, 0f3F317218;
	fma.rn.f32 	%f354, %f353, %f344, 0f3F800000;
	mul.f32 	%f355, %f354, %f348;
	mul.f32 	%f356, %f355, %f347;
	selp.f32 	%f422, %f345, %f356, %p48;
	and.pred  	%p49, %p45, %p46;
	@%p49 bra 	$L__BB0_34;
	add.f32 	%f357, %f373, %f373;
	mov.b32 	%r109, %f357;
	and.b32  	%r110, %r109, 2147483647;
	mov.b32 	%f422, %r110;
$L__BB0_34:
	div.rn.f32 	%f359, %f422, %f375;
	div.rn.f32 	%f360, %f359, %f418;
	add.f32 	%f424, %f360, 0f00000000;
	add.f32 	%f423, %f92, 0f00000000;
$L__BB0_35:
	ld.param.u64 	%rd58, [_Z26ThreeD_NLOS_Phasor_GeneralPfS_S_S_S_S_ffiiifiif_param_0];
	cvta.to.global.u64 	%rd55, %rd58;
	mul.f32 	%f361, %f424, %f424;
	fma.rn.f32 	%f362, %f423, %f423, %f361;
	sqrt.rn.f32 	%f363, %f362;
	mul.f32 	%f364, %f373, %f373;
	fma.rn.f32 	%f365, %f372, %f372, %f364;
	sqrt.rn.f32 	%f366, %f365;
	mul.f32 	%f367, %f363, %f366;
	mad.lo.s32 	%r111, %r44, %r1, %r2;
	mad.lo.s32 	%r112, %r111, %r43, %r3;
	mul.wide.s32 	%rd56, %r112, 4;
	add.s64 	%rd57, %rd55, %rd56;
	st.global.f32 	[%rd57], %f367;
	ret;

}


// ===== COMPILED SASS (sm_100) =====

	.target	sm_100

	.elftype	@"ET_EXEC"


//--------------------- .note.nv.tkinfo           --------------------------
	.section	.note.nv.tkinfo,"",@"SHT_NOTE"
	.sectionflags	@"SHF_NOTE_NV_TKINFO"
	.tkinfo
        /*0018*/ 	.word	0x00000002
        /*0030*/ 	.string	""
        /*0030*/ 	.string	"ptxas"
        /*0030*/ 	.string	"Cuda compilation tools, release 13.0, V13.0.88"
        /*0030*/ 	.string	"Build cuda_13.0.r13.0/compiler.36424714_0"
        /*0030*/ 	.string	"-arch sm_100 -m 64 "



//--------------------- .note.nv.cuinfo           --------------------------
	.section	.note.nv.cuinfo,"",@"SHT_NOTE"
	.sectionflags	@"SHF_NOTE_NV_CUINFO"
        /*0018*/ 	.short	0x0002
        /*001a*/ 	.short	0x0064
        /*001c*/ 	.short	0x0082
	.zero		2


//--------------------- .nv.info                  --------------------------
	.section	.nv.info,"",@"SHT_CUDA_INFO"
	.align	4


	//----- nvinfo : EIATTR_REGCOUNT
	.align		4
        /*0000*/ 	.byte	0x04, 0x2f
        /*0002*/ 	.short	(.L_1 - .L_0)
	.align		4
.L_0:
        /*0004*/ 	.word	index@(_Z26ThreeD_NLOS_Phasor_GeneralPfS_S_S_S_S_ffiiifiif)
        /*0008*/ 	.word	0x00000020


	//----- nvinfo : EIATTR_FRAME_SIZE
	.align		4
.L_1:
        /*000c*/ 	.byte	0x04, 0x11
        /*000e*/ 	.short	(.L_3 - .L_2)
	.align		4
.L_2:
        /*0010*/ 	.word	index@($__internal_1_$__cuda_sm3x_div_rn_noftz_f32_slowpath)
        /*0014*/ 	.word	0x00000000


	//----- nvinfo : EIATTR_FRAME_SIZE
	.align		4
.L_3:
        /*0018*/ 	.byte	0x04, 0x11
        /*001a*/ 	.short	(.L_5 - .L_4)
	.align		4
.L_4:
        /*001c*/ 	.word	index@($__internal_0_$__cuda_sm20_sqrt_rn_f32_slowpath)
        /*0020*/ 	.word	0x00000000


	//----- nvinfo : EIATTR_FRAME_SIZE
	.align		4
.L_5:
        /*0024*/ 	.byte	0x04, 0x11
        /*0026*/ 	.short	(.L_7 - .L_6)
	.align		4
.L_6:
        /*0028*/ 	.word	index@(_Z26ThreeD_NLOS_Phasor_GeneralPfS_S_S_S_S_ffiiifiif)
        /*002c*/ 	.word	0x00000000


	//----- nvinfo : EIATTR_MIN_STACK_SIZE
	.align		4
.L_7:
        /*0030*/ 	.byte	0x04, 0x12
        /*0032*/ 	.short	(.L_9 - .L_8)
	.align		4
.L_8:
        /*0034*/ 	.word	index@(_Z26ThreeD_NLOS_Phasor_GeneralPfS_S_S_S_S_ffiiifiif)
        /*0038*/ 	.word	0x00000000
.L_9:


//--------------------- .nv.compat                --------------------------
	.section	.nv.compat,"",@"SHT_CUDA_COMPAT_INFO"
	.align	4
        /*0000*/ 	.byte	0x02, 0x09, 0x00, 0x00, 0x02, 0x02, 0x01, 0x00, 0x02, 0x05, 0x05, 0x00, 0x03, 0x07, 0x01, 0x01
        /*0010*/ 	.byte	0x02, 0x03, 0x00, 0x00, 0x02, 0x06, 0x01, 0x00, 0x04, 0x0b, 0x08, 0x00, 0x01, 0x00, 0x00, 0x00
        /*0020*/ 	.byte	0x00, 0x00, 0x00, 0x00


//--------------------- .nv.info._Z26ThreeD_NLOS_Phasor_GeneralPfS_S_S_S_S_ffiiifiif --------------------------
	.section	.nv.info._Z26ThreeD_NLOS_Phasor_GeneralPfS_S_S_S_S_ffiiifiif,"",@"SHT_CUDA_INFO"
	.sectionflags	@""
	.align	4


	//----- nvinfo : EIATTR_CUDA_API_VERSION
	.align		4
        /*0000*/ 	.byte	0x04, 0x37
        /*0002*/ 	.short	(.L_11 - .L_10)
.L_10:
        /*0004*/ 	.word	0x00000082


	//----- nvinfo : EIATTR_KPARAM_INFO
	.align		4
.L_11:
        /*0008*/ 	.byte	0x04, 0x17
        /*000a*/ 	.short	(.L_13 - .L_12)
.L_12:
        /*000c*/ 	.word	0x00000000
        /*0010*/ 	.short	0x000e
        /*0012*/ 	.short	0x0050
        /*0014*/ 	.byte	0x00, 0xf0, 0x11, 0x00


	//----- nvinfo : EIATTR_KPARAM_INFO
	.align		4
.L_13:
        /*0018*/ 	.byte	0x04, 0x17
        /*001a*/ 	.short	(.L_15 - .L_14)
.L_14:
        /*001c*/ 	.word	0x00000000
        /*0020*/ 	.short	0x000d
        /*0022*/ 	.short	0x004c
        /*0024*/ 	.byte	0x00, 0xf0, 0x11, 0x00


	//----- nvinfo : EIATTR_KPARAM_INFO
	.align		4
.L_15:
        /*0028*/ 	.byte	0x04, 0x17
        /*002a*/ 	.short	(.L_17 - .L_16)
.L_16:
        /*002c*/ 	.word	0x00000000
        /*0030*/ 	.short	0x000c
        /*0032*/ 	.short	0x0048
        /*0034*/ 	.byte	0x00, 0xf0, 0x11, 0x00


	//----- nvinfo : EIATTR_KPARAM_INFO
	.align		4
.L_17:
        /*0038*/ 	.byte	0x04, 0x17
        /*003a*/ 	.short	(.L_19 - .L_18)
.L_18:
        /*003c*/ 	.word	0x00000000
        /*0040*/ 	.short	0x000b
        /*0042*/ 	.short	0x0044
        /*0044*/ 	.byte	0x00, 0xf0, 0x11, 0x00


	//----- nvinfo : EIATTR_KPARAM_INFO
	.align		4
.L_19:
        /*0048*/ 	.byte	0x04, 0x17
        /*004a*/ 	.short	(.L_21 - .L_20)
.L_20:
        /*004c*/ 	.word	0x00000000
        /*0050*/ 	.short	0x000a
        /*0052*/ 	.short	0x0040
        /*0054*/ 	.byte	0x00, 0xf0, 0x11, 0x00


	//----- nvinfo : EIATTR_KPARAM_INFO
	.align		4
.L_21:
        /*0058*/ 	.byte	0x04, 0x17
        /*005a*/ 	.short	(.L_23 - .L_22)
.L_22:
        /*005c*/ 	.word	0x00000000
        /*0060*/ 	.short	0x0009
        /*0062*/ 	.short	0x003c
        /*0064*/ 	.byte	0x00, 0xf0, 0x11, 0x00


	//----- nvinfo : EIATTR_KPARAM_INFO
	.align		4
.L_23:
        /*0068*/ 	.byte	0x04, 0x17
        /*006a*/ 	.short	(.L_25 - .L_24)
.L_24:
        /*006c*/ 	.word	0x00000000
        /*0070*/ 	.short	0x0008
        /*0072*/ 	.short	0x0038
        /*0074*/ 	.byte	0x00, 0xf0, 0x11, 0x00


	//----- nvinfo : EIATTR_KPARAM_INFO
	.align		4
.L_25:
        /*0078*/ 	.byte	0x04, 0x17
        /*007a*/ 	.short	(.L_27 - .L_26)
.L_26:
        /*007c*/ 	.word	0x00000000
        /*0080*/ 	.short	0x0007
        /*0082*/ 	.short	0x0034
        /*0084*/ 	.byte	0x00, 0xf0, 0x11, 0x00


	//----- nvinfo : EIATTR_KPARAM_INFO
	.align		4
.L_27:
        /*0088*/ 	.byte	0x04, 0x17
        /*008a*/ 	.short	(.L_29 - .L_28)
.L_28:
        /*008c*/ 	.word	0x00000000
        /*0090*/ 	.short	0x0006
        /*0092*/ 	.short	0x0030
        /*0094*/ 	.byte	0x00, 0xf0, 0x11, 0x00


	//----- nvinfo : EIATTR_KPARAM_INFO
	.align		4
.L_29:
        /*0098*/ 	.byte	0x04, 0x17
        /*009a*/ 	.short	(.L_31 - .L_30)
.L_30:
        /*009c*/ 	.word	0x00000000
        /*00a0*/ 	.short	0x0005
        /*00a2*/ 	.short	0x0028
        /*00a4*/ 	.byte	0x00, 0xf5, 0x21, 0x00


	//----- nvinfo : EIATTR_KPARAM_INFO
	.align		4
.L_31:
        /*00a8*/ 	.byte	0x04, 0x17
        /*00aa*/ 	.short	(.L_33 - .L_32)
.L_32:
        /*00ac*/ 	.word	0x00000000
        /*00b0*/ 	.short	0x0004
        /*00b2*/ 	.short	0x0020
        /*00b4*/ 	.byte	0x00, 0xf5, 0x21, 0x00


	//----- nvinfo : EIATTR_KPARAM_INFO
	.align		4
.L_33:
        /*00b8*/ 	.byte	0x04, 0x17
        /*00ba*/ 	.short	(.L_35 - .L_34)
.L_34:
        /*00bc*/ 	.word	0x00000000
        /*00c0*/ 	.short	0x0003
        /*00c2*/ 	.short	0x0018
        /*00c4*/ 	.byte	0x00, 0xf5, 0x21, 0x00


	//----- nvinfo : EIATTR_KPARAM_INFO
	.align		4
.L_35:
        /*00c8*/ 	.byte	0x04, 0x17
        /*00ca*/ 	.short	(.L_37 - .L_36)
.L_36:
        /*00cc*/ 	.word	0x00000000
        /*00d0*/ 	.short	0x0002
        /*00d2*/ 	.short	0x0010
        /*00d4*/ 	.byte	0x00, 0xf5, 0x21, 0x00


	//----- nvinfo : EIATTR_KPARAM_INFO
	.align		4
.L_37:
        /*00d8*/ 	.byte	0x04, 0x17
        /*00da*/ 	.short	(.L_39 - .L_38)
.L_38:
        /*00dc*/ 	.word	0x00000000
        /*00e0*/ 	.short	0x0001
        /*00e2*/ 	.short	0x0008
        /*00e4*/ 	.byte	0x00, 0xf5, 0x21, 0x00


	//----- nvinfo : EIATTR_KPARAM_INFO
	.align		4
.L_39:
        /*00e8*/ 	.byte	0x04, 0x17
        /*00ea*/ 	.short	(.L_41 - .L_40)
.L_40:
        /*00ec*/ 	.word	0x00000000
        /*00f0*/ 	.short	0x0000
        /*00f2*/ 	.short	0x0000
        /*00f4*/ 	.byte	0x00, 0xf5, 0x21, 0x00


	//----- nvinfo : EIATTR_SPARSE_MMA_MASK
	.align		4
.L_41:
        /*00f8*/ 	.byte	0x03, 0x50
        /*00fa*/ 	.short	0x0000


	//----- nvinfo : EIATTR_MAXREG_COUNT
	.align		4
        /*00fc*/ 	.byte	0x03, 0x1b
        /*00fe*/ 	.short	0x00ff


	//----- nvinfo : EIATTR_MERCURY_ISA_VERSION
	.align		4
        /*0100*/ 	.byte	0x03, 0x5f
        /*0102*/ 	.short	0x0101


	//----- nvinfo : EIATTR_VRC_CTA_INIT_COUNT
	.align		4
        /*0104*/ 	.byte	0x02, 0x4a
	.zero		1
	.zero		1


	//----- nvinfo : EIATTR_EXIT_INSTR_OFFSETS
	.align		4
        /*0108*/ 	.byte	0x04, 0x1c
        /*010a*/ 	.short	(.L_43 - .L_42)


	//   ....[0]....
.L_42:
        /*010c*/ 	.word	0x000032c0


	//----- nvinfo : EIATTR_CRS_STACK_SIZE
	.align		4
.L_43:
        /*0110*/ 	.byte	0x04, 0x1e
        /*0112*/ 	.short	(.L_45 - .L_44)
.L_44:
        /*0114*/ 	.word	0x00000000


	//----- nvinfo : EIATTR_CBANK_PARAM_SIZE
	.align		4
.L_45:
        /*0118*/ 	.byte	0x03, 0x19
        /*011a*/ 	.short	0x0054


	//----- nvinfo : EIATTR_PARAM_CBANK
	.align		4
        /*011c*/ 	.byte	0x04, 0x0a
        /*011e*/ 	.short	(.L_47 - .L_46)
	.align		4
.L_46:
        /*0120*/ 	.word	index@(.nv.constant0._Z26ThreeD_NLOS_Phasor_GeneralPfS_S_S_S_S_ffiiifiif)
        /*0124*/ 	.short	0x0380
        /*0126*/ 	.short	0x0054


	//----- nvinfo : EIATTR_SW_WAR
	.align		4
.L_47:
        /*0128*/ 	.byte	0x04, 0x36
        /*012a*/ 	.short	(.L_49 - .L_48)
.L_48:
        /*012c*/ 	.word	0x00000008
.L_49:


//--------------------- .nv.callgraph             --------------------------
	.section	.nv.callgraph,"",@"SHT_CUDA_CALLGRAPH"
	.align	4
	.sectionentsize	8
	.align		4
        /*0000*/ 	.word	0x00000000
	.align		4
        /*0004*/ 	.word	0xffffffff
	.align		4
        /*0008*/ 	.word	0x00000000
	.align		4
        /*000c*/ 	.word	0xfffffffe
	.align		4
        /*0010*/ 	.word	0x00000000
	.align		4
        /*0014*/ 	.word	0xfffffffd
	.align		4
        /*0018*/ 	.word	0x00000000
	.align		4
        /*001c*/ 	.word	0xfffffffc


//--------------------- .text._Z26ThreeD_NLOS_Phasor_GeneralPfS_S_S_S_S_ffiiifiif --------------------------
	.section	.text._Z26ThreeD_NLOS_Phasor_GeneralPfS_S_S_S_S_ffiiifiif,"ax",@progbits
	.align	128
        .global         _Z26ThreeD_NLOS_Phasor_GeneralPfS_S_S_S_S_ffiiifiif
        .type           _Z26ThreeD_NLOS_Phasor_GeneralPfS_S_S_S_S_ffiiifiif,@function
        .size           _Z26ThreeD_NLOS_Phasor_GeneralPfS_S_S_S_S_ffiiifiif,(.L_x_81 - _Z26ThreeD_NLOS_Phasor_GeneralPfS_S_S_S_S_ffiiifiif)
        .other          _Z26ThreeD_NLOS_Phasor_GeneralPfS_S_S_S_S_ffiiifiif,@"STO_CUDA_ENTRY STV_DEFAULT"
_Z26ThreeD_NLOS_Phasor_GeneralPfS_S_S_S_S_ffiiifiif:
.text._Z26ThreeD_NLOS_Phasor_GeneralPfS_S_S_S_S_ffiiifiif:
[----:B------:R-:W-:Y:S08]  /*0000*/  LDC R1, c[0x0][0x37c] ;  /* 0x0000df00ff017b82 */ /* 0x000ff00000000800 */
[----:B------:R-:W0:Y:S01]  /*0010*/  LDC.64 R2, c[0x0][0x3a0] ;  /* 0x0000e800ff027b82 */ /* 0x000e220000000a00 */
[----:B------:R-:W0:Y:S07]  /*0020*/  LDCU.64 UR10, c[0x0][0x358] ;  /* 0x00006b00ff0a77ac */ /* 0x000e2e0008000a00 */
[----:B------:R-:W1:Y:S01]  /*0030*/  LDC.64 R4, c[0x0][0x3a8] ;  /* 0x0000ea00ff047b82 */ /* 0x000e620000000a00 */
[----:B------:R-:W2:Y:S01]  /*0040*/  S2R R15, SR_TID.Y ;  /* 0x00000000000f7919 */ /* 0x000ea20000002200 */
[----:B------:R-:W3:Y:S01]  /*0050*/  LDCU.128 UR12, c[0x0][0x3b0] ;  /* 0x00007600ff0c77ac */ /* 0x000ee20008000c00 */
[----:B0-----:R-:W4:Y:S04]  /*0060*/  LDG.E R7, desc[UR10][R2.64+0x4] ;  /* 0x0000040a02077981 */ /* 0x001f28000c1e1900 */
[----:B------:R-:W5:Y:S04]  /*0070*/  LDG.E R6, desc[UR10][R2.64] ;  /* 0x0000000a02067981 */ /* 0x000f68000c1e1900 */
[----:B-1----:R-:W5:Y:S04]  /*0080*/  LDG.E R9, desc[UR10][R4.64+0x4] ;  /* 0x0000040a04097981 */ /* 0x002f68000c1e1900 */
[----:B------:R0:W5:Y:S04]  /*0090*/  LDG.E R8, desc[UR10][R2.64+0x8] ;  /* 0x0000080a02087981 */ /* 0x000168000c1e1900 */
[----:B------:R-:W5:Y:S04]  /*00a0*/  LDG.E R10, desc[UR10][R4.64] ;  /* 0x0000000a040a7981 */ /* 0x000f68000c1e1900 */
[----:B------:R1:W5:Y:S01]  /*00b0*/  LDG.E R11, desc[UR10][R4.64+0x8] ;  /* 0x0000080a040b7981 */ /* 0x000362000c1e1900 */
[----:B------:R-:W1:Y:S01]  /*00c0*/  LDC R12, c[0x0][0x368] ;  /* 0x0000da00ff0c7b82 */ /* 0x000e620000000800 */
[----:B------:R-:W1:Y:S07]  /*00d0*/  S2R R17, SR_TID.X ;  /* 0x0000000000117919 */ /* 0x000e6e0000002100 */
[----:B------:R-:W2:Y:S01]  /*00e0*/  S2UR UR7, SR_CTAID.Y ;  /* 0x00000000000779c3 */ /* 0x000ea20000002600 */
[----:B------:R-:W1:Y:S07]  /*00f0*/  S2R R13, SR_TID.Z ;  /* 0x00000000000d7919 */ /* 0x000e6e0000002300 */
[----:B------:R-:W2:Y:S08]  /*0100*/  LDC R0, c[0x0][0x364] ;  /* 0x0000d900ff007b82 */ /* 0x000eb00000000800 */
[----:B------:R-:W1:Y:S08]  /*0110*/  S2UR UR8, SR_CTAID.X ;  /* 0x00000000000879c3 */ /* 0x000e700000002500 */
[----:B0-----:R-:W1:Y:S01]  /*0120*/  LDC R2, c[0x0][0x360] ;  /* 0x0000d800ff027b82 */ /* 0x001e620000000800 */
[----:B---3--:R-:W-:-:S07]  /*0130*/  ULEA.HI UR4, UR15, UR15, URZ, 0x1 ;  /* 0x0000000f0f047291 */ /* 0x008fce000f8f08ff */
[----:B------:R-:W0:Y:S01]  /*0140*/  S2UR UR6, SR_CTAID.Z ;  /* 0x00000000000679c3 */ /* 0x000e220000002700 */
[----:B------:R-:W-:Y:S01]  /*0150*/  USHF.R.S32.HI UR5, URZ, 0x1, UR4 ;  /* 0x00000001ff057899 */ /* 0x000fe20008011404 */
[----:B--2---:R-:W-:Y:S01]  /*0160*/  IMAD R0, R0, UR7, R15 ;  /* 0x0000000700007c24 */ /* 0x004fe2000f8e020f */
[----:B------:R-:W-:-:S04]  /*0170*/  ULEA.HI UR4, UR14, UR14, URZ, 0x1 ;  /* 0x0000000e0e047291 */ /* 0x000fc8000f8f08ff */
[----:B------:R-:W-:Y:S01]  /*0180*/  USHF.R.S32.HI UR4, URZ, 0x1, UR4 ;  /* 0x00000001ff047899 */ /* 0x000fe20008011404 */
[----:B------:R-:W-:Y:S01]  /*0190*/  IADD3 R3, PT, PT, R0, -UR5, RZ ;  /* 0x8000000500037c10 */ /* 0x000fe2000fffe0ff */
[----:B-1----:R-:W-:-:S03]  /*01a0*/  IMAD R2, R2, UR8, R17 ;  /* 0x0000000802027c24 */ /* 0x002fc6000f8e0211 */
[----:B------:R-:W-:Y:S02]  /*01b0*/  I2FP.F32.S32 R4, R3 ;  /* 0x0000000300047245 */ /* 0x000fe40000201400 */
[----:B------:R-:W-:Y:S01]  /*01c0*/  IADD3 R5, PT, PT, R2, -UR4, RZ ;  /* 0x8000000402057c10 */ /* 0x000fe2000fffe0ff */
[----:B0-----:R-:W-:-:S03]  /*01d0*/  IMAD R3, R12, UR6, R13 ;  /* 0x000000060c037c24 */ /* 0x001fc6000f8e020d */
[----:B------:R-:W-:Y:S01]  /*01e0*/  I2FP.F32.S32 R5, R5 ;  /* 0x0000000500057245 */ /* 0x000fe20000201400 */
[----:B------:R-:W-:Y:S01]  /*01f0*/  BSSY.RECONVERGENT B0, `(.L_x_0) ;  /* 0x0000019000007945 */ /* 0x000fe20003800200 */
[----:B----4-:R-:W-:Y:S01]  /*0200*/  FFMA R4, R4, UR12, R7 ;  /* 0x0000000c04047c23 */ /* 0x010fe20008000007 */
[----:B------:R-:W-:Y:S02]  /*0210*/  I2FP.F32.U32 R7, R3 ;  /* 0x0000000300077245 */ /* 0x000fe40000201000 */
[----:B-----5:R-:W-:Y:S01]  /*0220*/  FFMA R5, -R5, UR12, R6 ;  /* 0x0000000c05057c23 */ /* 0x020fe20008000106 */
[----:B------:R-:W-:Y:S02]  /*0230*/  FADD R9, -R4, R9 ;  /* 0x0000000904097221 */ /* 0x000fe40000000100 */
[----:B------:R-:W-:Y:S02]  /*0240*/  FFMA R6, R7, UR13, R8 ;  /* 0x0000000d07067c23 */ /* 0x000fe40008000008 */
[----:B------:R-:W-:Y:S01]  /*0250*/  FMUL R9, R9, R9 ;  /* 0x0000000909097220 */ /* 0x000fe20000400000 */
[----:B------:R-:W-:Y:S01]  /*0260*/  FADD R10, -R5, R10 ;  /* 0x0000000a050a7221 */ /* 0x000fe20000000100 */
[----:B------:R-:W-:-:S03]  /*0270*/  FADD R8, -R6, R11 ;  /* 0x0000000b06087221 */ /* 0x000fc60000000100 */
[----:B------:R-:W-:-:S04]  /*0280*/  FFMA R9, R10, R10, R9 ;  /* 0x0000000a0a097223 */ /* 0x000fc80000000009 */
[----:B------:R-:W-:-:S05]  /*0290*/  FFMA R16, R8, R8, R9 ;  /* 0x0000000808107223 */ /* 0x000fca0000000009 */
[----:B------:R-:W-:Y:S01]  /*02a0*/  IADD3 R8, PT, PT, R16, -0xd000000, RZ ;  /* 0xf300000010087810 */ /* 0x000fe20007ffe0ff */
[----:B------:R0:W1:Y:S03]  /*02b0*/  MUFU.RSQ R7, R16 ;  /* 0x0000001000077308 */ /* 0x0000660000001400 */
[----:B------:R-:W-:-:S13]  /*02c0*/  ISETP.GT.U32.AND P0, PT, R8, 0x727fffff, PT ;  /* 0x727fffff0800780c */ /* 0x000fda0003f04070 */
[----:B0-----:R-:W-:Y:S05]  /*02d0*/  @!P0 BRA `(.L_x_1) ;  /* 0x0000000000188947 */ /* 0x001fea0003800000 */
[----:B------:R-:W-:Y:S01]  /*02e0*/  BSSY.RECONVERGENT B1, `(.L_x_2) ;  /* 0x0000003000017945 */ /* 0x000fe20003800200 */
[----:B------:R-:W-:-:S07]  /*02f0*/  MOV R18, 0x310 ;  /* 0x0000031000127802 */ /* 0x000fce0000000f00 */
[----:B-1----:R-:W-:Y:S05]  /*0300*/  CALL.REL.NOINC `($__internal_0_$__cuda_sm20_sqrt_rn_f32_slowpath) ;  /* 0x0000002c00f07944 */ /* 0x002fea0003c00000 */
[----:B------:R-:W-:Y:S05]  /*0310*/  BSYNC.RECONVERGENT B1 ;  /* 0x0000000000017941 */ /* 0x000fea0003800200 */
.L_x_2:
[----:B------:R-:W-:Y:S01]  /*0320*/  MOV R7, R19 ;  /* 0x0000001300077202 */ /* 0x000fe20000000f00 */
[----:B------:R-:W-:Y:S06]  /*0330*/  BRA `(.L_x_3) ;  /* 0x0000000000107947 */ /* 0x000fec0003800000 */
.L_x_1:
[----:B-1----:R-:W-:Y:S01]  /*0340*/  FMUL.FTZ R9, R16, R7 ;  /* 0x0000000710097220 */ /* 0x002fe20000410000 */
[----:B------:R-:W-:-:S03]  /*0350*/  FMUL.FTZ R7, R7, 0.5 ;  /* 0x3f00000007077820 */ /* 0x000fc60000410000 */
[----:B------:R-:W-:-:S04]  /*0360*/  FFMA R16, -R9, R9, R16 ;  /* 0x0000000909107223 */ /* 0x000fc80000000110 */
[----:B------:R-:W-:-:S07]  /*0370*/  FFMA R7, R16, R7, R9 ;  /* 0x0000000710077223 */ /* 0x000fce0000000009 */
.L_x_3:
[----:B------:R-:W-:Y:S05]  /*0380*/  BSYNC.RECONVERGENT B0 ;  /* 0x0000000000007941 */ /* 0x000fea0003800200 */
.L_x_0:
[----:B------:R-:W0:Y:S01]  /*0390*/  LDCU UR9, c[0x0][0x3c8] ;  /* 0x00007900ff0977ac */ /* 0x000e220008000800 */
[----:B------:R-:W-:Y:S01]  /*03a0*/  HFMA2 R10, -RZ, RZ, 1.875, 0 ;  /* 0x3f800000ff0a7431 */ /* 0x000fe200000001ff */
[----:B------:R-:W-:Y:S01]  /*03b0*/  CS2R R8, SRZ ;  /* 0x0000000000087805 */ /* 0x000fe2000001ff00 */
[----:B0-----:R-:W-:-:S09]  /*03c0*/  UISETP.GE.AND UP0, UPT, UR9, 0x1, UPT ;  /* 0x000000010900788c */ /* 0x001fd2000bf06270 */
[----:B------:R-:W-:Y:S05]  /*03d0*/  BRA.U !UP0, `(.L_x_4) ;  /* 0x0000001d08d47547 */ /* 0x000fea000b800000 */
[----:B------:R-:W-:Y:S01]  /*03e0*/  UISETP.GE.U32.AND UP0, UPT, UR9, 0x4, UPT ;  /* 0x000000040900788c */ /* 0x000fe2000bf06070 */
[----:B------:R-:W-:Y:S02]  /*03f0*/  CS2R R8, SRZ ;  /* 0x0000000000087805 */ /* 0x000fe4000001ff00 */
[----:B------:R-:W-:Y:S01]  /*0400*/  MOV R10, 0x1 ;  /* 0x00000001000a7802 */ /* 0x000fe20000000f00 */
[----:B------:R-:W-:Y:S02]  /*0410*/  USHF.L.U32 UR8, UR9, 0x1, URZ ;  /* 0x0000000109087899 */ /* 0x000fe400080006ff */
[----:B------:R-:W-:Y:S01]  /*0420*/  ULOP3.LUT UR7, UR9, 0x3, URZ, 0xc0, !UPT ;  /* 0x0000000309077892 */ /* 0x000fe2000f8ec0ff */
[----:B------:R-:W-:Y:S02]  /*0430*/  UMOV UR4, URZ ;  /* 0x000000ff00047c82 */ /* 0x000fe40008000000 */
[----:B------:R-:W-:Y:S09]  /*0440*/  BRA.U !UP0, `(.L_x_5) ;  /* 0x0000001108247547 */ /* 0x000ff2000b800000 */
[----:B------:R-:W0:Y:S01]  /*0450*/  LDC R13, c[0x0][0x39c] ;  /* 0x0000e700ff0d7b82 */ /* 0x000e220000000800 */
[----:B------:R-:W1:Y:S01]  /*0460*/  LDCU UR6, c[0x0][0x398] ;  /* 0x00007300ff0677ac */ /* 0x000e620008000800 */
[----:B------:R-:W-:Y:S01]  /*0470*/  HFMA2 R9, -RZ, RZ, 0, 0 ;  /* 0x00000000ff097431 */ /* 0x000fe200000001ff */
[----:B------:R-:W-:Y:S01]  /*0480*/  MOV R10, 0x1 ;  /* 0x00000001000a7802 */ /* 0x000fe20000000f00 */
[----:B------:R-:W-:Y:S01]  /*0490*/  ULOP3.LUT UR4, UR9, 0x7ffffffc, URZ, 0xc0, !UPT ;  /* 0x7ffffffc09047892 */ /* 0x000fe2000f8ec0ff */
[----:B------:R-:W2:Y:S03]  /*04a0*/  LDCU UR14, c[0x0][0x3d0] ;  /* 0x00007a00ff0e77ac */ /* 0x000ea60008000800 */
[----:B------:R-:W3:Y:S01]  /*04b0*/  LDC R11, c[0x0][0x3c4] ;  /* 0x0000f100ff0b7b82 */ /* 0x000ee20000000800 */
[----:B------:R-:W-:Y:S01]  /*04c0*/  UIADD3 UR5, UPT, UPT, -UR4, URZ, URZ ;  /* 0x000000ff04057290 */ /* 0x000fe2000fffe1ff */
[----:B------:R-:W4:Y:S06]  /*04d0*/  LDCU UR15, c[0x0][0x3cc] ;  /* 0x00007980ff0f77ac */ /* 0x000f2c0008000800 */
[----:B------:R-:W0:Y:S01]  /*04e0*/  LDC R22, c[0x0][0x3cc] ;  /* 0x0000f300ff167b82 */ /* 0x000e220000000800 */
[----:B------:R-:W0:Y:S01]  /*04f0*/  LDCU.64 UR12, c[0x0][0x398] ;  /* 0x00007300ff0c77ac */ /* 0x000e220008000a00 */
[----:B-1----:R-:W-:Y:S01]  /*0500*/  MOV R12, UR6 ;  /* 0x00000006000c7c02 */ /* 0x002fe20008000f00 */
[----:B------:R-:W-:Y:S01]  /*0510*/  UMOV UR4, URZ ;  /* 0x000000ff00047c82 */ /* 0x000fe20008000000 */
[----:B------:R-:W-:-:S04]  /*0520*/  UMOV UR6, UR8 ;  /* 0x0000000800067c82 */ /* 0x000fc80008000000 */
[----:B--2---:R-:W1:Y:S02]  /*0530*/  LDC R23, c[0x0][0x3c8] ;  /* 0x0000f200ff177b82 */ /* 0x004e640000000800 */
.L_x_26:
[----:B01----:R-:W-:Y:S01]  /*0540*/  IMAD.WIDE.U32 R14, R23, 0x4, R12 ;  /* 0x00000004170e7825 */ /* 0x003fe200078e000c */
[----:B------:R-:W-:Y:S01]  /*0550*/  UIMAD.WIDE.U32 UR16, UR6, 0x4, UR12 ;  /* 0x00000004061078a5 */ /* 0x000fe2000f8e000c */
[----:B------:R-:W2:Y:S04]  /*0560*/  LDG.E R18, desc[UR10][R12.64] ;  /* 0x0000000a0c127981 */ /* 0x000ea8000c1e1900 */
[----:B------:R-:W5:Y:S01]  /*0570*/  LDG.E R19, desc[UR10][R14.64] ;  /* 0x0000000a0e137981 */ /* 0x000f62000c1e1900 */
[----:B------:R-:W-:Y:S02]  /*0580*/  MOV R17, UR17 ;  /* 0x0000001100117c02 */ /* 0x000fe40008000f00 */
[----:B------:R-:W-:-:S05]  /*0590*/  MOV R16, UR16 ;  /* 0x0000001000107c02 */ /* 0x000fca0008000f00 */
[----:B------:R-:W4:Y:S01]  /*05a0*/  LDG.E R17, desc[UR10][R16.64] ;  /* 0x0000000a10117981 */ /* 0x000f22000c1e1900 */
[----:B------:R-:W-:Y:S01]  /*05b0*/  BSSY.RECONVERGENT B0, `(.L_x_6) ;  /* 0x0000014000007945 */ /* 0x000fe20003800200 */
[----:B--2---:R-:W-:Y:S01]  /*05c0*/  FADD R18, -R5, R18 ;  /* 0x0000001205127221 */ /* 0x004fe20000000100 */
[----:B-----5:R-:W-:-:S04]  /*05d0*/  FADD R19, -R4, R19 ;  /* 0x0000001304137221 */ /* 0x020fc80000000100 */
[----:B------:R-:W-:Y:S01]  /*05e0*/  FMUL R19, R19, R19 ;  /* 0x0000001313137220 */ /* 0x000fe20000400000 */
[----:B----4-:R-:W-:-:S03]  /*05f0*/  FADD R20, -R6, R17 ;  /* 0x0000001106147221 */ /* 0x010fc60000000100 */
[----:B------:R-:W-:-:S04]  /*0600*/  FFMA R19, R18, R18, R19 ;  /* 0x0000001212137223 */ /* 0x000fc80000000013 */
[----:B------:R-:W-:-:S05]  /*0610*/  FFMA R19, R20, R20, R19 ;  /* 0x0000001414137223 */ /* 0x000fca0000000013 */
[----:B------:R-:W-:Y:S01]  /*0620*/  IADD3 R18, PT, PT, R19, -0xd000000, RZ ;  /* 0xf300000013127810 */ /* 0x000fe20007ffe0ff */
[----:B------:R0:W1:Y:S03]  /*0630*/  MUFU.RSQ R20, R19 ;  /* 0x0000001300147308 */ /* 0x0000660000001400 */
[----:B------:R-:W-:-:S13]  /*0640*/  ISETP.GT.U32.AND P0, PT, R18, 0x727fffff, PT ;  /* 0x727fffff1200780c */ /* 0x000fda0003f04070 */
[----:B0-----:R-:W-:Y:S05]  /*0650*/  @!P0 BRA `(.L_x_7) ;  /* 0x0000000000148947 */ /* 0x001fea0003800000 */
[----:B------:R-:W-:Y:S02]  /*0660*/  MOV R16, R19 ;  /* 0x0000001300107202 */ /* 0x000fe40000000f00 */
[----:B------:R-:W-:-:S07]  /*0670*/  MOV R18, 0x690 ;  /* 0x0000069000127802 */ /* 0x000fce0000000f00 */
[----:B-1-3--:R-:W-:Y:S05]  /*0680*/  CALL.REL.NOINC `($__internal_0_$__cuda_sm20_sqrt_rn_f32_slowpath) ;  /* 0x0000002c00107944 */ /* 0x00afea0003c00000 */
[----:B------:R-:W-:Y:S01]  /*0690*/  MOV R16, R19 ;  /* 0x0000001300107202 */ /* 0x000fe20000000f00 */
[----:B------:R-:W-:Y:S06]  /*06a0*/  BRA `(.L_x_8) ;  /* 0x0000000000107947 */ /* 0x000fec0003800000 */
.L_x_7:
[----:B-1----:R-:W-:Y:S01]  /*06b0*/  FMUL.FTZ R16, R19, R20 ;  /* 0x0000001413107220 */ /* 0x002fe20000410000 */
[----:B------:R-:W-:-:S03]  /*06c0*/  FMUL.FTZ R18, R20, 0.5 ;  /* 0x3f00000014127820 */ /* 0x000fc60000410000 */
[----:B------:R-:W-:-:S04]  /*06d0*/  FFMA R17, -R16, R16, R19 ;  /* 0x0000001010117223 */ /* 0x000fc80000000113 */
[----:B------:R-:W-:-:S07]  /*06e0*/  FFMA R16, R17, R18, R16 ;  /* 0x0000001211107223 */ /* 0x000fce0000000010 */
.L_x_8:
[----:B------:R-:W-:Y:S05]  /*06f0*/  BSYNC.RECONVERGENT B0 ;  /* 0x0000000000007941 */ /* 0x000fea0003800200 */
.L_x_6:
[----:B---3--:R-:W0:Y:S01]  /*0700*/  MUFU.RCP R18, R11 ;  /* 0x0000000b00127308 */ /* 0x008e220000001000 */
[----:B------:R-:W-:Y:S01]  /*0710*/  FADD R16, R16, R7 ;  /* 0x0000000710107221 */ /* 0x000fe20000000000 */
[----:B------:R-:W-:Y:S06]  /*0720*/  BSSY.RECONVERGENT B2, `(.L_x_9) ;  /* 0x000000d000027945 */ /* 0x000fec0003800200 */
[----:B------:R-:W1:Y:S01]  /*0730*/  FCHK P0, R16, R11 ;  /* 0x0000000b10007302 */ /* 0x000e620000000000 */
[----:B0-----:R-:W-:-:S04]  /*0740*/  FFMA R17, R18, -R11, 1 ;  /* 0x3f80000012117423 */ /* 0x001fc8000000080b */
[----:B------:R-:W-:-:S04]  /*0750*/  FFMA R17, R18, R17, R18 ;  /* 0x0000001112117223 */ /* 0x000fc80000000012 */
[----:B------:R-:W-:-:S04]  /*0760*/  FFMA R18, R16, R17, RZ ;  /* 0x0000001110127223 */ /* 0x000fc800000000ff */
[----:B------:R-:W-:-:S04]  /*0770*/  FFMA R19, R18, -R11, R16 ;  /* 0x8000000b12137223 */ /* 0x000fc80000000010 */
[----:B------:R-:W-:Y:S01]  /*0780*/  FFMA R17, R17, R19, R18 ;  /* 0x0000001311117223 */ /* 0x000fe20000000012 */
[----:B-1----:R-:W-:Y:S06]  /*0790*/  @!P0 BRA `(.L_x_10) ;  /* 0x0000000000148947 */ /* 0x002fec0003800000 */
[----:B------:R-:W0:Y:S01]  /*07a0*/  LDCU UR9, c[0x0][0x3c4] ;  /* 0x00007880ff0977ac */ /* 0x000e220008000800 */
[----:B------:R-:W-:Y:S02]  /*07b0*/  MOV R18, 0x7e0 ;  /* 0x000007e000127802 */ /* 0x000fe40000000f00 */
[----:B0-----:R-:W-:-:S07]  /*07c0*/  MOV R17, UR9 ;  /* 0x0000000900117c02 */ /* 0x001fce0008000f00 */
[----:B------:R-:W-:Y:S05]  /*07d0*/  CALL.REL.NOINC `($__internal_1_$__cuda_sm3x_div_rn_noftz_f32_slowpath) ;  /* 0x0000002c00187944 */ /* 0x000fea0003c00000 */
[----:B------:R-:W-:-:S07]  /*07e0*/  MOV R17, R19 ;  /* 0x0000001300117202 */ /* 0x000fce0000000f00 */
.L_x_10:
[----:B------:R-:W-:Y:S05]  /*07f0*/  BSYNC.RECONVERGENT B2 ;  /* 0x0000000000027941 */ /* 0x000fea0003800200 */
.L_x_9:
[----:B------:R-:W-:Y:S01]  /*0800*/  FADD R17, R17, -UR14 ;  /* 0x8000000e11117e21 */ /* 0x000fe20008000000 */
[----:B------:R-:W2:Y:S04]  /*0810*/  LDG.E R27, desc[UR10][R14.64+0x4] ;  /* 0x0000040a0e1b7981 */ /* 0x000ea8000c1e1900 */
[----:B------:R-:W3:Y:S01]  /*0820*/  LDG.E R26, desc[UR10][R12.64+0x4] ;  /* 0x0000040a0c1a7981 */ /* 0x000ee2000c1e1900 */
[----:B------:R-:W0:Y:S02]  /*0830*/  F2I.FLOOR.NTZ R17, R17 ;  /* 0x0000001100117305 */ /* 0x000e240000207100 */
[----:B0-----:R-:W-:-:S04]  /*0840*/  ISETP.GE.AND P0, PT, R17, 0x1, PT ;  /* 0x000000011100780c */ /* 0x001fc80003f06270 */
[----:B------:R-:W-:Y:S02]  /*0850*/  ISETP.GE.OR P0, PT, R17, UR15, !P0 ;  /* 0x0000000f11007c0c */ /* 0x000fe4000c706670 */
[----:B------:R-:W-:-:S11]  /*0860*/  MOV R16, UR16 ;  /* 0x0000001000107c02 */ /* 0x000fd60008000f00 */
[----:B------:R-:W-:Y:S01]  /*0870*/  @!P0 IADD3 R29, PT, PT, R17, UR4, RZ ;  /* 0x00000004111d8c10 */ /* 0x000fe2000fffe0ff */
[----:B------:R-:W0:Y:S01]  /*0880*/  @!P0 LDC.64 R20, c[0x0][0x388] ;  /* 0x0000e200ff148b82 */ /* 0x000e220000000a00 */
[----:B------:R-:W-:-:S06]  /*0890*/  MOV R17, UR17 ;  /* 0x0000001100117c02 */ /* 0x000fcc0008000f00 */
[----:B------:R-:W4:Y:S01]  /*08a0*/  LDG.E R17, desc[UR10][R16.64+0x4] ;  /* 0x0000040a10117981 */ /* 0x000f22000c1e1900 */
[----:B------:R-:W1:Y:S01]  /*08b0*/  @!P0 LDC.64 R18, c[0x0][0x390] ;  /* 0x0000e400ff128b82 */ /* 0x000e620000000a00 */
[----:B0-----:R-:W-:-:S06]  /*08c0*/  @!P0 IMAD.WIDE R20, R29, 0x4, R20 ;  /* 0x000000041d148825 */ /* 0x001fcc00078e0214 */
[----:B------:R0:W5:Y:S01]  /*08d0*/  @!P0 LDG.E R21, desc[UR10][R20.64] ;  /* 0x0000000a14158981 */ /* 0x000162000c1e1900 */
[----:B-1----:R-:W-:-:S06]  /*08e0*/  @!P0 IMAD.WIDE R18, R29, 0x4, R18 ;  /* 0x000000041d128825 */ /* 0x002fcc00078e0212 */
[----:B------:R-:W5:Y:S01]  /*08f0*/  @!P0 LDG.E R18, desc[UR10][R18.64] ;  /* 0x0000000a12128981 */ /* 0x000f62000c1e1900 */
[----:B------:R-:W-:Y:S01]  /*0900*/  BSSY.RECONVERGENT B0, `(.L_x_11) ;  /* 0x0000019000007945 */ /* 0x000fe20003800200 */
[----:B------:R-:W-:Y:S01]  /*0910*/  @!P0 IADD3 R10, PT, PT, R10, 0x1, RZ ;  /* 0x000000010a0a8810 */ /* 0x000fe20007ffe0ff */
[----:B--2---:R-:W-:Y:S01]  /*0920*/  FADD R27, -R4, R27 ;  /* 0x0000001b041b7221 */ /* 0x004fe20000000100 */
[----:B---3--:R-:W-:-:S03]  /*0930*/  FADD R26, -R5, R26 ;  /* 0x0000001a051a7221 */ /* 0x008fc60000000100 */
[----:B------:R-:W-:-:S04]  /*0940*/  FMUL R27, R27, R27 ;  /* 0x0000001b1b1b7220 */ /* 0x000fc80000400000 */
[----:B------:R-:W-:Y:S01]  /*0950*/  FFMA R27, R26, R26, R27 ;  /* 0x0000001a1a1b7223 */ /* 0x000fe2000000001b */
[----:B----4-:R-:W-:-:S04]  /*0960*/  FADD R26, -R6, R17 ;  /* 0x00000011061a7221 */ /* 0x010fc80000000100 */
[----:B------:R-:W-:-:S05]  /*0970*/  FFMA R27, R26, R26, R27 ;  /* 0x0000001a1a1b7223 */ /* 0x000fca000000001b */
[----:B0-----:R-:W-:Y:S01]  /*0980*/  IADD3 R20, PT, PT, R27, -0xd000000, RZ ;  /* 0xf30000001b147810 */ /* 0x001fe20007ffe0ff */
[----:B------:R0:W1:Y:S03]  /*0990*/  MUFU.RSQ R26, R27 ;  /* 0x0000001b001a7308 */ /* 0x0000660000001400 */
[----:B------:R-:W-:Y:S01]  /*09a0*/  ISETP.GT.U32.AND P1, PT, R20, 0x727fffff, PT ;  /* 0x727fffff1400780c */ /* 0x000fe20003f24070 */
[----:B-----5:R-:W-:Y:S01]  /*09b0*/  @!P0 FADD R8, R8, R21 ;  /* 0x0000001508088221 */ /* 0x020fe20000000000 */
[----:B------:R-:W-:Y:S01]  /*09c0*/  @!P0 FFMA R24, R21, R21, R24 ;  /* 0x0000001515188223 */ /* 0x000fe20000000018 */
[----:B------:R-:W-:Y:S01]  /*09d0*/  @!P0 FADD R9, R9, R18 ;  /* 0x0000001209098221 */ /* 0x000fe20000000000 */
[----:B------:R-:W-:-:S09]  /*09e0*/  @!P0 FFMA R25, R18, R18, R25 ;  /* 0x0000001212198223 */ /* 0x000fd20000000019 */
[----:B01----:R-:W-:Y:S05]  /*09f0*/  @!P1 BRA `(.L_x_12) ;  /* 0x0000000000149947 */ /* 0x003fea0003800000 */
[----:B------:R-:W-:Y:S02]  /*0a00*/  MOV R16, R27 ;  /* 0x0000001b00107202 */ /* 0x000fe40000000f00 */
[----:B------:R-:W-:-:S07]  /*0a10*/  MOV R18, 0xa30 ;  /* 0x00000a3000127802 */ /* 0x000fce0000000f00 */
[----:B------:R-:W-:Y:S05]  /*0a20*/  CALL.REL.NOINC `($__internal_0_$__cuda_sm20_sqrt_rn_f32_slowpath) ;  /* 0x0000002800287944 */ /* 0x000fea0003c00000 */
[----:B------:R-:W-:Y:S01]  /*0a30*/  MOV R16, R19 ;  /* 0x0000001300107202 */ /* 0x000fe20000000f00 */
[----:B------:R-:W-:Y:S06]  /*0a40*/  BRA `(.L_x_13) ;  /* 0x0000000000107947 */ /* 0x000fec0003800000 */
.L_x_12:
[----:B------:R-:W-:Y:S01]  /*0a50*/  FMUL.FTZ R16, R27, R26 ;  /* 0x0000001a1b107220 */ /* 0x000fe20000410000 */
[----:B------:R-:W-:-:S03]  /*0a60*/  FMUL.FTZ R18, R26, 0.5 ;  /* 0x3f0000001a127820 */ /* 0x000fc60000410000 */
[----:B------:R-:W-:-:S04]  /*0a70*/  FFMA R17, -R16, R16, R27 ;  /* 0x0000001010117223 */ /* 0x000fc8000000011b */
[----:B------:R-:W-:-:S07]  /*0a80*/  FFMA R16, R17, R18, R16 ;  /* 0x0000001211107223 */ /* 0x000fce0000000010 */
.L_x_13:
[----:B------:R-:W-:Y:S05]  /*0a90*/  BSYNC.RECONVERGENT B0 ;  /* 0x0000000000007941 */ /* 0x000fea0003800200 */
.L_x_11:
[----:B------:R-:W0:Y:S01]  /*0aa0*/  MUFU.RCP R18, R11 ;  /* 0x0000000b00127308 */ /* 0x000e220000001000 */
        /* <DEDUP_REMOVED lines=10> */
[----:B------:R-:W-:Y:S02]  /*0b50*/  MOV R16, R20 ;  /* 0x0000001400107202 */ /* 0x000fe40000000f00 */
[----:B------:R-:W-:Y:S02]  /*0b60*/  MOV R18, 0xb90 ;  /* 0x00000b9000127802 */ /* 0x000fe40000000f00 */
[----:B0-----:R-:W-:-:S07]  /*0b70*/  MOV R17, UR9 ;  /* 0x0000000900117c02 */ /* 0x001fce0008000f00 */
[----:B------:R-:W-:Y:S05]  /*0b80*/  CALL.REL.NOINC `($__internal_1_$__cuda_sm3x_div_rn_noftz_f32_slowpath) ;  /* 0x00000028002c7944 */ /* 0x000fea0003c00000 */
[----:B------:R-:W-:-:S07]  /*0b90*/  MOV R16, R19 ;  /* 0x0000001300107202 */ /* 0x000fce0000000f00 */
.L_x_15:
[----:B------:R-:W-:Y:S05]  /*0ba0*/  BSYNC.RECONVERGENT B2 ;  /* 0x0000000000027941 */ /* 0x000fea0003800200 */
.L_x_14:
[----:B------:R-:W-:Y:S01]  /*0bb0*/  FADD R18, R16, -UR14 ;  /* 0x8000000e10127e21 */ /* 0x000fe20008000000 */
[----:B------:R-:W-:Y:S01]  /*0bc0*/  MOV R19, UR15 ;  /* 0x0000000f00137c02 */ /* 0x000fe20008000f00 */
[----:B------:R-:W2:Y:S04]  /*0bd0*/  LDG.E R27, desc[UR10][R14.64+0x8] ;  /* 0x0000080a0e1b7981 */ /* 0x000ea8000c1e1900 */
[----:B------:R-:W0:Y:S01]  /*0be0*/  F2I.FLOOR.NTZ R18, R18 ;  /* 0x0000001200127305 */ /* 0x000e220000207100 */
[----:B------:R-:W3:Y:S01]  /*0bf0*/  LDG.E R26, desc[UR10][R12.64+0x8] ;  /* 0x0000080a0c1a7981 */ /* 0x000ee2000c1e1900 */
[----:B0-----:R-:W-:-:S04]  /*0c00*/  ISETP.GE.AND P0, PT, R18, 0x1, PT ;  /* 0x000000011200780c */ /* 0x001fc80003f06270 */
[----:B------:R-:W-:-:S13]  /*0c10*/  ISETP.GE.OR P0, PT, R18, UR15, !P0 ;  /* 0x0000000f12007c0c */ /* 0x000fda000c706670 */
[----:B------:R-:W0:Y:S01]  /*0c20*/  @!P0 LDC.64 R20, c[0x0][0x388] ;  /* 0x0000e200ff148b82 */ /* 0x000e220000000a00 */
[----:B------:R-:W-:-:S07]  /*0c30*/  @!P0 IADD3 R19, PT, PT, R19, UR4, R18 ;  /* 0x0000000413138c10 */ /* 0x000fce000fffe012 */
[----:B------:R-:W1:Y:S01]  /*0c40*/  @!P0 LDC.64 R16, c[0x0][0x390] ;  /* 0x0000e400ff108b82 */ /* 0x000e620000000a00 */
[----:B------:R-:W-:Y:S01]  /*0c50*/  MOV R18, UR16 ;  /* 0x0000001000127c02 */ /* 0x000fe20008000f00 */
[----:B0-----:R-:W-:-:S06]  /*0c60*/  @!P0 IMAD.WIDE R20, R19, 0x4, R20 ;  /* 0x0000000413148825 */ /* 0x001fcc00078e0214 */
[----:B------:R0:W4:Y:S01]  /*0c70*/  @!P0 LDG.E R21, desc[UR10][R20.64] ;  /* 0x0000000a14158981 */ /* 0x000122000c1e1900 */
[----:B-1----:R-:W-:Y:S01]  /*0c80*/  @!P0 IMAD.WIDE R16, R19, 0x4, R16 ;  /* 0x0000000413108825 */ /* 0x002fe200078e0210 */
[----:B------:R-:W-:-:S05]  /*0c90*/  MOV R19, UR17 ;  /* 0x0000001100137c02 */ /* 0x000fca0008000f00 */
[----:B------:R-:W5:Y:S04]  /*0ca0*/  @!P0 LDG.E R16, desc[UR10][R16.64] ;  /* 0x0000000a10108981 */ /* 0x000f68000c1e1900 */
[----:B------:R-:W4:Y:S01]  /*0cb0*/  LDG.E R19, desc[UR10][R18.64+0x8] ;  /* 0x0000080a12137981 */ /* 0x000f22000c1e1900 */
[----:B------:R-:W-:Y:S01]  /*0cc0*/  BSSY.RECONVERGENT B0, `(.L_x_16) ;  /* 0x0000019000007945 */ /* 0x000fe20003800200 */
[----:B------:R-:W-:Y:S01]  /*0cd0*/  @!P0 IADD3 R10, PT, PT, R10, 0x1, RZ ;  /* 0x000000010a0a8810 */ /* 0x000fe20007ffe0ff */
[----:B--2---:R-:W-:-:S04]  /*0ce0*/  FADD R27, -R4, R27 ;  /* 0x0000001b041b7221 */ /* 0x004fc80000000100 */
[----:B------:R-:W-:Y:S01]  /*0cf0*/  FMUL R27, R27, R27 ;  /* 0x0000001b1b1b7220 */ /* 0x000fe20000400000 */
[----:B---3--:R-:W-:-:S04]  /*0d00*/  FADD R26, -R5, R26 ;  /* 0x0000001a051a7221 */ /* 0x008fc80000000100 */
[----:B------:R-:W-:Y:S01]  /*0d10*/  FFMA R27, R26, R26, R27 ;  /* 0x0000001a1a1b7223 */ /* 0x000fe2000000001b */
[----:B----4-:R-:W-:-:S04]  /*0d20*/  FADD R26, -R6, R19 ;  /* 0x00000013061a7221 */ /* 0x010fc80000000100 */
[----:B------:R-:W-:-:S05]  /*0d30*/  FFMA R27, R26, R26, R27 ;  /* 0x0000001a1a1b7223 */ /* 0x000fca000000001b */
[----:B0-----:R-:W-:Y:S01]  /*0d40*/  IADD3 R20, PT, PT, R27, -0xd000000, RZ ;  /* 0xf30000001b147810 */ /* 0x001fe20007ffe0ff */
[----:B------:R0:W1:Y:S03]  /*0d50*/  MUFU.RSQ R26, R27 ;  /* 0x0000001b001a7308 */ /* 0x0000660000001400 */
[----:B------:R-:W-:Y:S01]  /*0d60*/  ISETP.GT.U32.AND P1, PT, R20, 0x727fffff, PT ;  /* 0x727fffff1400780c */ /* 0x000fe20003f24070 */
[----:B------:R-:W-:Y:S01]  /*0d70*/  @!P0 FADD R8, R8, R21 ;  /* 0x0000001508088221 */ /* 0x000fe20000000000 */
[----:B------:R-:W-:Y:S01]  /*0d80*/  @!P0 FFMA R24, R21, R21, R24 ;  /* 0x0000001515188223 */ /* 0x000fe20000000018 */
[----:B-----5:R-:W-:Y:S01]  /*0d90*/  @!P0 FADD R9, R9, R16 ;  /* 0x0000001009098221 */ /* 0x020fe20000000000 */
[----:B------:R-:W-:-:S09]  /*0da0*/  @!P0 FFMA R25, R16, R16, R25 ;  /* 0x0000001010198223 */ /* 0x000fd20000000019 */
[----:B0-----:R-:W-:Y:S05]  /*0db0*/  @!P1 BRA `(.L_x_17) ;  /* 0x0000000000149947 */ /* 0x001fea0003800000 */
[----:B------:R-:W-:Y:S02]  /*0dc0*/  MOV R16, R27 ;  /* 0x0000001b00107202 */ /* 0x000fe40000000f00 */
[----:B------:R-:W-:-:S07]  /*0dd0*/  MOV R18, 0xdf0 ;  /* 0x00000df000127802 */ /* 0x000fce0000000f00 */
[----:B-1----:R-:W-:Y:S05]  /*0de0*/  CALL.REL.NOINC `($__internal_0_$__cuda_sm20_sqrt_rn_f32_slowpath) ;  /* 0x0000002400387944 */ /* 0x002fea0003c00000 */
[----:B------:R-:W-:Y:S01]  /*0df0*/  MOV R16, R19 ;  /* 0x0000001300107202 */ /* 0x000fe20000000f00 */
[----:B------:R-:W-:Y:S06]  /*0e00*/  BRA `(.L_x_18) ;  /* 0x0000000000107947 */ /* 0x000fec0003800000 */
.L_x_17:
[----:B-1----:R-:W-:Y:S01]  /*0e10*/  FMUL.FTZ R16, R27, R26 ;  /* 0x0000001a1b107220 */ /* 0x002fe20000410000 */
[----:B------:R-:W-:-:S03]  /*0e20*/  FMUL.FTZ R18, R26, 0.5 ;  /* 0x3f0000001a127820 */ /* 0x000fc60000410000 */
[----:B------:R-:W-:-:S04]  /*0e30*/  FFMA R17, -R16, R16, R27 ;  /* 0x0000001010117223 */ /* 0x000fc8000000011b */
[----:B------:R-:W-:-:S07]  /*0e40*/  FFMA R16, R17, R18, R16 ;  /* 0x0000001211107223 */ /* 0x000fce0000000010 */
.L_x_18:
[----:B------:R-:W-:Y:S05]  /*0e50*/  BSYNC.RECONVERGENT B0 ;  /* 0x0000000000007941 */ /* 0x000fea0003800200 */
.L_x_16:
        /* <DEDUP_REMOVED lines=16> */
.L_x_20:
[----:B------:R-:W-:Y:S05]  /*0f60*/  BSYNC.RECONVERGENT B2 ;  /* 0x0000000000027941 */ /* 0x000fea0003800200 */
.L_x_19:
[----:B------:R-:W-:Y:S01]  /*0f70*/  FADD R27, R16, -UR14 ;  /* 0x8000000e101b7e21 */ /* 0x000fe20008000000 */
[----:B------:R-:W2:Y:S04]  /*0f80*/  LDG.E R15, desc[UR10][R14.64+0xc] ;  /* 0x00000c0a0e0f7981 */ /* 0x000ea8000c1e1900 */
[----:B------:R-:W3:Y:S01]  /*0f90*/  LDG.E R26, desc[UR10][R12.64+0xc] ;  /* 0x00000c0a0c1a7981 */ /* 0x000ee2000c1e1900 */
[----:B------:R-:W0:Y:S01]  /*0fa0*/  F2I.FLOOR.NTZ R27, R27 ;  /* 0x0000001b001b7305 */ /* 0x000e220000207100 */
[----:B------:R-:W-:Y:S02]  /*0fb0*/  MOV R21, UR17 ;  /* 0x0000001100157c02 */ /* 0x000fe40008000f00 */
[----:B0-----:R-:W-:-:S04]  /*0fc0*/  ISETP.GE.AND P0, PT, R27, 0x1, PT ;  /* 0x000000011b00780c */ /* 0x001fc80003f06270 */
[----:B------:R-:W-:Y:S02]  /*0fd0*/  ISETP.GE.OR P0, PT, R27, R22, !P0 ;  /* 0x000000161b00720c */ /* 0x000fe40004706670 */
[----:B------:R-:W-:-:S05]  /*0fe0*/  MOV R20, UR16 ;  /* 0x0000001000147c02 */ /* 0x000fca0008000f00 */
[----:B------:R-:W4:Y:S06]  /*0ff0*/  LDG.E R21, desc[UR10][R20.64+0xc] ;  /* 0x00000c0a14157981 */ /* 0x000f2c000c1e1900 */
[----:B------:R-:W0:Y:S08]  /*1000*/  @!P0 LDC.64 R18, c[0x0][0x388] ;  /* 0x0000e200ff128b82 */ /* 0x000e300000000a00 */
[----:B------:R-:W1:Y:S01]  /*1010*/  @!P0 LDC.64 R16, c[0x0][0x390] ;  /* 0x0000e400ff108b82 */ /* 0x000e620000000a00 */
[----:B------:R-:W-:-:S04]  /*1020*/  @!P0 LEA R28, R22, R27, 0x1 ;  /* 0x0000001b161c8211 */ /* 0x000fc800078e08ff */
[----:B------:R-:W-:-:S05]  /*1030*/  @!P0 IADD3 R29, PT, PT, R28, UR4, RZ ;  /* 0x000000041c1d8c10 */ /* 0x000fca000fffe0ff */
[----:B0-----:R-:W-:-:S06]  /*1040*/  @!P0 IMAD.WIDE R18, R29, 0x4, R18 ;  /* 0x000000041d128825 */ /* 0x001fcc00078e0212 */
[----:B------:R-:W5:Y:S01]  /*1050*/  @!P0 LDG.E R19, desc[UR10][R18.64] ;  /* 0x0000000a12138981 */ /* 0x000f62000c1e1900 */
        /* <DEDUP_REMOVED lines=10> */
[----:B------:R-:W-:Y:S01]  /*1100*/  IADD3 R14, PT, PT, R27, -0xd000000, RZ ;  /* 0xf30000001b0e7810 */ /* 0x000fe20007ffe0ff */
        /* <DEDUP_REMOVED lines=12> */
.L_x_22:
[----:B------:R-:W-:Y:S01]  /*11d0*/  FMUL.FTZ R14, R27, R20 ;  /* 0x000000141b0e7220 */ /* 0x000fe20000410000 */
[----:B------:R-:W-:-:S03]  /*11e0*/  FMUL.FTZ R16, R20, 0.5 ;  /* 0x3f00000014107820 */ /* 0x000fc60000410000 */
[----:B------:R-:W-:-:S04]  /*11f0*/  FFMA R15, -R14, R14, R27 ;  /* 0x0000000e0e0f7223 */ /* 0x000fc8000000011b */
[----:B------:R-:W-:-:S07]  /*1200*/  FFMA R14, R15, R16, R14 ;  /* 0x000000100f0e7223 */ /* 0x000fce000000000e */
.L_x_23:
[----:B------:R-:W-:Y:S05]  /*1210*/  BSYNC.RECONVERGENT B0 ;  /* 0x0000000000007941 */ /* 0x000fea0003800200 */
.L_x_21:
        /* <DEDUP_REMOVED lines=16> */
.L_x_25:
[----:B------:R-:W-:Y:S05]  /*1320*/  BSYNC.RECONVERGENT B2 ;  /* 0x0000000000027941 */ /* 0x000fea0003800200 */
.L_x_24:
[----:B------:R-:W-:Y:S01]  /*1330*/  FADD R18, R14, -UR14 ;  /* 0x8000000e0e127e21 */ /* 0x000fe20008000000 */
[----:B------:R-:W-:-:S05]  /*1340*/  MOV R19, UR15 ;  /* 0x0000000f00137c02 */ /* 0x000fca0008000f00 */
[----:B------:R-:W0:Y:S02]  /*1350*/  F2I.FLOOR.NTZ R18, R18 ;  /* 0x0000001200127305 */ /* 0x000e240000207100 */
[----:B0-----:R-:W-:-:S04]  /*1360*/  ISETP.GE.AND P0, PT, R18, 0x1, PT ;  /* 0x000000011200780c */ /* 0x001fc80003f06270 */
[----:B------:R-:W-:-:S13]  /*1370*/  ISETP.GE.OR P0, PT, R18, UR15, !P0 ;  /* 0x0000000f12007c0c */ /* 0x000fda000c706670 */
[----:B------:R-:W0:Y:S01]  /*1380*/  @!P0 LDC.64 R16, c[0x0][0x388] ;  /* 0x0000e200ff108b82 */ /* 0x000e220000000a00 */
[----:B------:R-:W-:-:S05]  /*1390*/  @!P0 IMAD R19, R19, 0x3, R18 ;  /* 0x0000000313138824 */ /* 0x000fca00078e0212 */
[----:B------:R-:W-:Y:S02]  /*13a0*/  @!P0 IADD3 R19, PT, PT, R19, UR4, RZ ;  /* 0x0000000413138c10 */ /* 0x000fe4000fffe0ff */
[----:B------:R-:W1:Y:S03]  /*13b0*/  @!P0 LDC.64 R14, c[0x0][0x390] ;  /* 0x0000e400ff0e8b82 */ /* 0x000e660000000a00 */
[----:B0-----:R-:W-:-:S06]  /*13c0*/  @!P0 IMAD.WIDE R16, R19, 0x4, R16 ;  /* 0x0000000413108825 */ /* 0x001fcc00078e0210 */
[----:B------:R-:W2:Y:S01]  /*13d0*/  @!P0 LDG.E R17, desc[UR10][R16.64] ;  /* 0x0000000a10118981 */ /* 0x000ea2000c1e1900 */
[----:B-1----:R-:W-:-:S06]  /*13e0*/  @!P0 IMAD.WIDE R14, R19, 0x4, R14 ;  /* 0x00000004130e8825 */ /* 0x002fcc00078e020e */
[----:B------:R-:W3:Y:S01]  /*13f0*/  @!P0 LDG.E R14, desc[UR10][R14.64] ;  /* 0x0000000a0e0e8981 */ /* 0x000ee2000c1e1900 */
[----:B------:R-:W-:-:S04]  /*1400*/  UIADD3 UR5, UPT, UPT, UR5, 0x4, URZ ;  /* 0x0000000405057890 */ /* 0x000fc8000fffe0ff */
[----:B------:R-:W-:Y:S01]  /*1410*/  UISETP.NE.AND UP0, UPT, UR5, URZ, UPT ;  /* 0x000000ff0500728c */ /* 0x000fe2000bf05270 */
[----:B------:R-:W-:Y:S02]  /*1420*/  IADD3 R12, P1, PT, R12, 0x10, RZ ;  /* 0x000000100c0c7810 */ /* 0x000fe40007f3e0ff */
[----:B------:R-:W-:Y:S02]  /*1430*/  @!P0 IADD3 R10, PT, PT, R10, 0x1, RZ ;  /* 0x000000010a0a8810 */ /* 0x000fe40007ffe0ff */
[----:B------:R-:W-:Y:S01]  /*1440*/  IADD3.X R13, PT, PT, RZ, R13, RZ, P1, !PT ;  /* 0x0000000dff0d7210 */ /* 0x000fe20000ffe4ff */
[----:B------:R-:W-:Y:S02]  /*1450*/  UIADD3 UR6, UPT, UPT, UR6, 0x4, URZ ;  /* 0x0000000406067890 */ /* 0x000fe4000fffe0ff */
[----:B------:R-:W-:Y:S01]  /*1460*/  ULEA UR4, UR15, UR4, 0x2 ;  /* 0x000000040f047291 */ /* 0x000fe2000f8e10ff */
[----:B--2---:R-:W-:Y:S01]  /*1470*/  @!P0 FADD R8, R8, R17 ;  /* 0x0000001108088221 */ /* 0x004fe20000000000 */
[----:B------:R-:W-:Y:S01]  /*1480*/  @!P0 FFMA R24, R17, R17, R24 ;  /* 0x0000001111188223 */ /* 0x000fe20000000018 */
[----:B---3--:R-:W-:Y:S01]  /*1490*/  @!P0 FADD R9, R9, R14 ;  /* 0x0000000e09098221 */ /* 0x008fe20000000000 */
[----:B------:R-:W-:Y:S01]  /*14a0*/  @!P0 FFMA R25, R14, R14, R25 ;  /* 0x0000000e0e198223 */ /* 0x000fe20000000019 */
[----:B------:R-:W-:Y:S07]  /*14b0*/  BRA.U UP0, `(.L_x_26) ;  /* 0xfffffff100207547 */ /* 0x000fee000b83ffff */
[----:B------:R-:W0:Y:S02]  /*14c0*/  LDCU UR9, c[0x0][0x3c8] ;  /* 0x00007900ff0977ac */ /* 0x000e240008000800 */
[----:B0-----:R-:W-:-:S12]  /*14d0*/  ULOP3.LUT UR4, UR9, 0x7ffffffc, URZ, 0xc0, !UPT ;  /* 0x7ffffffc09047892 */ /* 0x001fd8000f8ec0ff */
.L_x_5:
[----:B------:R-:W-:-:S09]  /*14e0*/  UISETP.NE.AND UP0, UPT, UR7, URZ, UPT ;  /* 0x000000ff0700728c */ /* 0x000fd2000bf05270 */
[----:B------:R-:W-:Y:S05]  /*14f0*/  BRA.U !UP0, `(.L_x_27) ;  /* 0x0000000d08887547 */ /* 0x000fea000b800000 */
[----:B------:R-:W-:-:S09]  /*1500*/  UISETP.NE.AND UP0, UPT, UR7, 0x1, UPT ;  /* 0x000000010700788c */ /* 0x000fd2000bf05270 */
[----:B------:R-:W-:Y:S05]  /*1510*/  BRA.U !UP0, `(.L_x_28) ;  /* 0x0000000908447547 */ /* 0x000fea000b800000 */
[----:B------:R-:W0:Y:S01]  /*1520*/  LDCU.64 UR6, c[0x0][0x398] ;  /* 0x00007300ff0677ac */ /* 0x000e220008000a00 */
[----:B------:R-:W-:-:S04]  /*1530*/  UIADD3 UR5, UPT, UPT, UR4, UR9, URZ ;  /* 0x0000000904057290 */ /* 0x000fc8000fffe0ff */
[----:B0-----:R-:W-:Y:S02]  /*1540*/  UIMAD.WIDE.U32 UR12, UR5, 0x4, UR6 ;  /* 0x00000004050c78a5 */ /* 0x001fe4000f8e0006 */
[----:B------:R-:W-:Y:S02]  /*1550*/  UIMAD.WIDE.U32 UR14, UR4, 0x4, UR6 ;  /* 0x00000004040e78a5 */ /* 0x000fe4000f8e0006 */
[----:B------:R-:W-:Y:S02]  /*1560*/  UIADD3 UR5, UPT, UPT, UR5, UR9, URZ ;  /* 0x0000000905057290 */ /* 0x000fe4000fffe0ff */
[----:B------:R-:W-:Y:S02]  /*1570*/  MOV R17, UR13 ;  /* 0x0000000d00117c02 */ /* 0x000fe40008000f00 */
[----:B------:R-:W-:Y:S01]  /*1580*/  MOV R16, UR12 ;  /* 0x0000000c00107c02 */ /* 0x000fe20008000f00 */
[----:B------:R-:W-:Y:S01]  /*1590*/  UIMAD.WIDE.U32 UR6, UR5, 0x4, UR6 ;  /* 0x00000004050678a5 */ /* 0x000fe2000f8e0006 */
[----:B------:R-:W-:-:S02]  /*15a0*/  MOV R12, UR14 ;  /* 0x0000000e000c7c02 */ /* 0x000fc40008000f00 */
[----:B------:R-:W-:Y:S01]  /*15b0*/  MOV R13, UR15 ;  /* 0x0000000f000d7c02 */ /* 0x000fe20008000f00 */
[----:B------:R-:W2:Y:S02]  /*15c0*/  LDG.E R17, desc[UR10][R16.64] ;  /* 0x0000000a10117981 */ /* 0x000ea4000c1e1900 */
[----:B------:R-:W-:Y:S02]  /*15d0*/  MOV R15, UR7 ;  /* 0x00000007000f7c02 */ /* 0x000fe40008000f00 */
[----:B------:R-:W-:Y:S01]  /*15e0*/  MOV R14, UR6 ;  /* 0x00000006000e7c02 */ /* 0x000fe20008000f00 */
[----:B------:R-:W3:Y:S04]  /*15f0*/  LDG.E R12, desc[UR10][R12.64] ;  /* 0x0000000a0c0c7981 */ /* 0x000ee8000c1e1900 */
[----:B------:R-:W4:Y:S01]  /*1600*/  LDG.E R15, desc[UR10][R14.64] ;  /* 0x0000000a0e0f7981 */ /* 0x000f22000c1e1900 */
[----:B------:R-:W-:Y:S01]  /*1610*/  BSSY.RECONVERGENT B0, `(.L_x_29) ;  /* 0x0000014000007945 */ /* 0x000fe20003800200 */
[----:B--2---:R-:W-:-:S04]  /*1620*/  FADD R18, -R4, R17 ;  /* 0x0000001104127221 */ /* 0x004fc80000000100 */
[----:B------:R-:W-:Y:S01]  /*1630*/  FMUL R18, R18, R18 ;  /* 0x0000001212127220 */ /* 0x000fe20000400000 */
[----:B---3--:R-:W-:Y:S01]  /*1640*/  FADD R11, -R5, R12 ;  /* 0x0000000c050b7221 */ /* 0x008fe20000000100 */
[----:B----4-:R-:W-:-:S03]  /*1650*/  FADD R19, -R6, R15 ;  /* 0x0000000f06137221 */ /* 0x010fc60000000100 */
[----:B------:R-:W-:-:S04]  /*1660*/  FFMA R18, R11, R11, R18 ;  /* 0x0000000b0b127223 */ /* 0x000fc80000000012 */
[----:B------:R-:W-:-:S04]  /*1670*/  FFMA R19, R19, R19, R18 ;  /* 0x0000001313137223 */ /* 0x000fc80000000012 */
[----:B------:R0:W1:Y:S01]  /*1680*/  MUFU.RSQ R16, R19 ;  /* 0x0000001300107308 */ /* 0x0000620000001400 */
[----:B------:R-:W-:-:S04]  /*1690*/  IADD3 R11, PT, PT, R19, -0xd000000, RZ ;  /* 0xf3000000130b7810 */ /* 0x000fc80007ffe0ff */
[----:B------:R-:W-:-:S13]  /*16a0*/  ISETP.GT.U32.AND P0, PT, R11, 0x727fffff, PT ;  /* 0x727fffff0b00780c */ /* 0x000fda0003f04070 */
[----:B01----:R-:W-:Y:S05]  /*16b0*/  @!P0 BRA `(.L_x_30) ;  /* 0x0000000000148947 */ /* 0x003fea0003800000 */
[----:B------:R-:W-:Y:S02]  /*16c0*/  MOV R16, R19 ;  /* 0x0000001300107202 */ /* 0x000fe40000000f00 */
[----:B------:R-:W-:-:S07]  /*16d0*/  MOV R18, 0x16f0 ;  /* 0x000016f000127802 */ /* 0x000fce0000000f00 */
[----:B------:R-:W-:Y:S05]  /*16e0*/  CALL.REL.NOINC `($__internal_0_$__cuda_sm20_sqrt_rn_f32_slowpath) ;  /* 0x0000001800f87944 */ /* 0x000fea0003c00000 */
[----:B------:R-:W-:Y:S01]  /*16f0*/  MOV R12, R19 ;  /* 0x00000013000c7202 */ /* 0x000fe20000000f00 */
[----:B------:R-:W-:Y:S06]  /*1700*/  BRA `(.L_x_31) ;  /* 0x0000000000107947 */ /* 0x000fec0003800000 */
.L_x_30:
[----:B------:R-:W-:Y:S01]  /*1710*/  FMUL.FTZ R12, R19, R16 ;  /* 0x00000010130c7220 */ /* 0x000fe20000410000 */
[----:B------:R-:W-:-:S03]  /*1720*/  FMUL.FTZ R13, R16, 0.5 ;  /* 0x3f000000100d7820 */ /* 0x000fc60000410000 */
[----:B------:R-:W-:-:S04]  /*1730*/  FFMA R11, -R12, R12, R19 ;  /* 0x0000000c0c0b7223 */ /* 0x000fc80000000113 */
[----:B------:R-:W-:-:S07]  /*1740*/  FFMA R12, R11, R13, R12 ;  /* 0x0000000d0b0c7223 */ /* 0x000fce000000000c */
.L_x_31:
[----:B------:R-:W-:Y:S05]  /*1750*/  BSYNC.RECONVERGENT B0 ;  /* 0x0000000000007941 */ /* 0x000fea0003800200 */
.L_x_29:
[----:B------:R-:W0:Y:S01]  /*1760*/  LDC R15, c[0x0][0x3c4] ;  /* 0x0000f100ff0f7b82 */ /* 0x000e220000000800 */
[----:B------:R-:W-:Y:S01]  /*1770*/  FADD R16, R12, R7 ;  /* 0x000000070c107221 */ /* 0x000fe20000000000 */
[----:B------:R-:W-:Y:S01]  /*1780*/  BSSY.RECONVERGENT B2, `(.L_x_32) ;  /* 0x000000e000027945 */ /* 0x000fe20003800200 */
[----:B0-----:R-:W0:Y:S08]  /*1790*/  MUFU.RCP R14, R15 ;  /* 0x0000000f000e7308 */ /* 0x001e300000001000 */
        /* <DEDUP_REMOVED lines=12> */
.L_x_33:
[----:B------:R-:W-:Y:S05]  /*1860*/  BSYNC.RECONVERGENT B2 ;  /* 0x0000000000027941 */ /* 0x000fea0003800200 */
.L_x_32:
[----:B------:R-:W0:Y:S01]  /*1870*/  LDCU UR5, c[0x0][0x3d0] ;  /* 0x00007a00ff0577ac */ /* 0x000e220008000800 */
[----:B------:R-:W-:Y:S02]  /*1880*/  MOV R12, UR14 ;  /* 0x0000000e000c7c02 */ /* 0x000fe40008000f00 */
[----:B------:R-:W-:Y:S01]  /*1890*/  MOV R13, UR15 ;  /* 0x0000000f000d7c02 */ /* 0x000fe20008000f00 */
[----:B------:R-:W1:Y:S01]  /*18a0*/  LDCU UR6, c[0x0][0x3c8] ;  /* 0x00007900ff0677ac */ /* 0x000e620008000800 */
[----:B------:R-:W-:-:S03]  /*18b0*/  UIMAD.WIDE.U32 UR8, UR8, 0x4, UR14 ;  /* 0x00000004080878a5 */ /* 0x000fc6000f8e000e */
[----:B------:R-:W2:Y:S01]  /*18c0*/  LDG.E R12, desc[UR10][R12.64+0x4] ;  /* 0x0000040a0c0c7981 */ /* 0x000ea2000c1e1900 */
[----:B0-----:R-:W-:Y:S01]  /*18d0*/  FADD R11, R11, -UR5 ;  /* 0x800000050b0b7e21 */ /* 0x001fe20008000000 */
[----:B------:R-:W0:Y:S01]  /*18e0*/  LDCU UR5, c[0x0][0x3cc] ;  /* 0x00007980ff0577ac */ /* 0x000e220008000800 */
[----:B-1----:R-:W-:-:S04]  /*18f0*/  UIMAD.WIDE.U32 UR6, UR6, 0x4, UR14 ;  /* 0x00000004060678a5 */ /* 0x002fc8000f8e000e */
[----:B------:R-:W1:Y:S02]  /*1900*/  F2I.FLOOR.NTZ R11, R11 ;  /* 0x0000000b000b7305 */ /* 0x000e640000207100 */
[----:B------:R-:W-:Y:S02]  /*1910*/  MOV R15, UR7 ;  /* 0x00000007000f7c02 */ /* 0x000fe40008000f00 */
[----:B------:R-:W-:Y:S02]  /*1920*/  MOV R14, UR6 ;  /* 0x00000006000e7c02 */ /* 0x000fe40008000f00 */
[----:B------:R-:W-:-:S03]  /*1930*/  MOV R21, UR9 ;  /* 0x0000000900157c02 */ /* 0x000fc60008000f00 */
[----:B------:R-:W3:Y:S01]  /*1940*/  LDG.E R15, desc[UR10][R14.64+0x4] ;  /* 0x0000040a0e0f7981 */ /* 0x000ee2000c1e1900 */
[----:B-1----:R-:W-:-:S04]  /*1950*/  ISETP.GE.AND P0, PT, R11, 0x1, PT ;  /* 0x000000010b00780c */ /* 0x002fc80003f06270 */
[----:B0-----:R-:W-:Y:S02]  /*1960*/  ISETP.GE.OR P0, PT, R11, UR5, !P0 ;  /* 0x000000050b007c0c */ /* 0x001fe4000c706670 */
[----:B------:R-:W-:-:S05]  /*1970*/  MOV R20, UR8 ;  /* 0x0000000800147c02 */ /* 0x000fca0008000f00 */
[----:B------:R-:W4:Y:S06]  /*1980*/  LDG.E R21, desc[UR10][R20.64+0x4] ;  /* 0x0000040a14157981 */ /* 0x000f2c000c1e1900 */
[----:B------:R-:W0:Y:S08]  /*1990*/  @!P0 LDC.64 R18, c[0x0][0x388] ;  /* 0x0000e200ff128b82 */ /* 0x000e300000000a00 */
[----:B------:R-:W1:Y:S01]  /*19a0*/  @!P0 LDC.64 R16, c[0x0][0x390] ;  /* 0x0000e400ff108b82 */ /* 0x000e620000000a00 */
[----:B------:R-:W-:-:S05]  /*19b0*/  MOV R22, UR5 ;  /* 0x0000000500167c02 */ /* 0x000fca0008000f00 */
[----:B------:R-:W-:-:S04]  /*19c0*/  @!P0 IMAD R11, R22, UR4, R11 ;  /* 0x00000004160b8c24 */ /* 0x000fc8000f8e020b */
[----:B0-----:R-:W-:-:S06]  /*19d0*/  @!P0 IMAD.WIDE R18, R11, 0x4, R18 ;  /* 0x000000040b128825 */ /* 0x001fcc00078e0212 */
[----:B------:R-:W5:Y:S01]  /*19e0*/  @!P0 LDG.E R19, desc[UR10][R18.64] ;  /* 0x0000000a12138981 */ /* 0x000f62000c1e1900 */
[----:B-1----:R-:W-:-:S06]  /*19f0*/  @!P0 IMAD.WIDE R16, R11, 0x4, R16 ;  /* 0x000000040b108825 */ /* 0x002fcc00078e0210 */
[----:B------:R-:W5:Y:S01]  /*1a00*/  @!P0 LDG.E R16, desc[UR10][R16.64] ;  /* 0x0000000a10108981 */ /* 0x000f62000c1e1900 */
[----:B------:R-:W-:Y:S01]  /*1a10*/  BSSY.RECONVERGENT B0, `(.L_x_34) ;  /* 0x0000019000007945 */ /* 0x000fe20003800200 */
[----:B------:R-:W-:Y:S01]  /*1a20*/  @!P0 IADD3 R10, PT, PT, R10, 0x1, RZ ;  /* 0x000000010a0a8810 */ /* 0x000fe20007ffe0ff */
[----:B--2---:R-:W-:Y:S01]  /*1a30*/  FADD R11, -R5, R12 ;  /* 0x0000000c050b7221 */ /* 0x004fe20000000100 */
[----:B---3--:R-:W-:-:S04]  /*1a40*/  FADD R22, -R4, R15 ;  /* 0x0000000f04167221 */ /* 0x008fc80000000100 */
        /* <DEDUP_REMOVED lines=17> */
.L_x_35:
[----:B------:R-:W-:Y:S01]  /*1b60*/  FMUL.FTZ R12, R21, R14 ;  /* 0x0000000e150c7220 */ /* 0x000fe20000410000 */
[----:B------:R-:W-:-:S03]  /*1b70*/  FMUL.FTZ R13, R14, 0.5 ;  /* 0x3f0000000e0d7820 */ /* 0x000fc60000410000 */
[----:B------:R-:W-:-:S04]  /*1b80*/  FFMA R11, -R12, R12, R21 ;  /* 0x0000000c0c0b7223 */ /* 0x000fc80000000115 */
[----:B------:R-:W-:-:S07]  /*1b90*/  FFMA R12, R11, R13, R12 ;  /* 0x0000000d0b0c7223 */ /* 0x000fce000000000c */
.L_x_36:
[----:B------:R-:W-:Y:S05]  /*1ba0*/  BSYNC.RECONVERGENT B0 ;  /* 0x0000000000007941 */ /* 0x000fea0003800200 */
.L_x_34:
        /* <DEDUP_REMOVED lines=16> */
.L_x_38:
[----:B------:R-:W-:Y:S05]  /*1cb0*/  BSYNC.RECONVERGENT B2 ;  /* 0x0000000000027941 */ /* 0x000fea0003800200 */
.L_x_37:
[----:B------:R-:W0:Y:S01]  /*1cc0*/  LDCU UR5, c[0x0][0x3d0] ;  /* 0x00007a00ff0577ac */ /* 0x000e220008000800 */
[----:B------:R-:W-:Y:S01]  /*1cd0*/  BSSY.RECONVERGENT B0, `(.L_x_39) ;  /* 0x0000014000007945 */ /* 0x000fe20003800200 */
[----:B------:R-:W1:Y:S01]  /*1ce0*/  LDCU UR6, c[0x0][0x3cc] ;  /* 0x00007980ff0677ac */ /* 0x000e620008000800 */
[----:B0-----:R-:W-:-:S06]  /*1cf0*/  FADD R11, R11, -UR5 ;  /* 0x800000050b0b7e21 */ /* 0x001fcc0008000000 */
[----:B------:R-:W0:Y:S02]  /*1d00*/  F2I.FLOOR.NTZ R11, R11 ;  /* 0x0000000b000b7305 */ /* 0x000e240000207100 */
[----:B0-----:R-:W-:-:S04]  /*1d10*/  ISETP.GE.AND P0, PT, R11, 0x1, PT ;  /* 0x000000010b00780c */ /* 0x001fc80003f06270 */
[----:B-1----:R-:W-:-:S13]  /*1d20*/  ISETP.GE.OR P0, PT, R11, UR6, !P0 ;  /* 0x000000060b007c0c */ /* 0x002fda000c706670 */
[----:B------:R-:W-:Y:S05]  /*1d30*/  @P0 BRA `(.L_x_40) ;  /* 0x0000000000340947 */ /* 0x000fea0003800000 */
[----:B------:R-:W0:Y:S01]  /*1d40*/  LDC.64 R14, c[0x0][0x388] ;  /* 0x0000e200ff0e7b82 */ /* 0x000e220000000a00 */
[----:B------:R-:W-:-:S06]  /*1d50*/  UIMAD UR5, UR4, UR6, UR6 ;  /* 0x00000006040572a4 */ /* 0x000fcc000f8e0206 */
[----:B------:R-:W-:Y:S01]  /*1d60*/  IADD3 R11, PT, PT, R11, UR5, RZ ;  /* 0x000000050b0b7c10 */ /* 0x000fe2000fffe0ff */
[----:B------:R-:W1:Y:S04]  /*1d70*/  LDC.64 R12, c[0x0][0x390] ;  /* 0x0000e400ff0c7b82 */ /* 0x000e680000000a00 */
[----:B0-----:R-:W-:-:S06]  /*1d80*/  IMAD.WIDE R14, R11, 0x4, R14 ;  /* 0x000000040b0e7825 */ /* 0x001fcc00078e020e */
[----:B------:R-:W2:Y:S01]  /*1d90*/  LDG.E R15, desc[UR10][R14.64] ;  /* 0x0000000a0e0f7981 */ /* 0x000ea2000c1e1900 */
[----:B-1----:R-:W-:-:S06]  /*1da0*/  IMAD.WIDE R12, R11, 0x4, R12 ;  /* 0x000000040b0c7825 */ /* 0x002fcc00078e020c */
[----:B------:R-:W3:Y:S01]  /*1db0*/  LDG.E R12, desc[UR10][R12.64] ;  /* 0x0000000a0c0c7981 */ /* 0x000ee2000c1e1900 */
[----:B------:R-:W-:Y:S01]  /*1dc0*/  IADD3 R10, PT, PT, R10, 0x1, RZ ;  /* 0x000000010a0a7810 */ /* 0x000fe20007ffe0ff */
[----:B--2---:R-:W-:Y:S01]  /*1dd0*/  FADD R8, R8, R15 ;  /* 0x0000000f08087221 */ /* 0x004fe20000000000 */
[----:B------:R-:W-:Y:S01]  /*1de0*/  FFMA R24, R15, R15, R24 ;  /* 0x0000000f0f187223 */ /* 0x000fe20000000018 */
[----:B---3--:R-:W-:Y:S01]  /*1df0*/  FADD R9, R9, R12 ;  /* 0x0000000c09097221 */ /* 0x008fe20000000000 */
[----:B------:R-:W-:-:S07]  /*1e00*/  FFMA R25, R12, R12, R25 ;  /* 0x0000000c0c197223 */ /* 0x000fce0000000019 */
.L_x_40:
[----:B------:R-:W-:Y:S05]  /*1e10*/  BSYNC.RECONVERGENT B0 ;  /* 0x0000000000007941 */ /* 0x000fea0003800200 */
.L_x_39:
[----:B------:R-:W-:-:S12]  /*1e20*/  UIADD3 UR4, UPT, UPT, UR4, 0x2, URZ ;  /* 0x0000000204047890 */ /* 0x000fd8000fffe0ff */
.L_x_28:
[----:B------:R-:W0:Y:S02]  /*1e30*/  LDCU UR8, c[0x0][0x3c8] ;  /* 0x00007900ff0877ac */ /* 0x000e240008000800 */
[----:B0-----:R-:W-:-:S04]  /*1e40*/  ULOP3.LUT UR5, UR8, 0x1, URZ, 0xc0, !UPT ;  /* 0x0000000108057892 */ /* 0x001fc8000f8ec0ff */
[----:B------:R-:W-:-:S09]  /*1e50*/  UISETP.NE.U32.AND UP0, UPT, UR5, 0x1, UPT ;  /* 0x000000010500788c */ /* 0x000fd2000bf05070 */
[----:B------:R-:W-:Y:S05]  /*1e60*/  BRA.U UP0, `(.L_x_27) ;  /* 0x00000005002c7547 */ /* 0x000fea000b800000 */
        /* <DEDUP_REMOVED lines=31> */
.L_x_42:
[----:B------:R-:W-:Y:S01]  /*2060*/  FMUL.FTZ R4, R5, R6 ;  /* 0x0000000605047220 */ /* 0x000fe20000410000 */
[----:B------:R-:W-:-:S03]  /*2070*/  FMUL.FTZ R6, R6, 0.5 ;  /* 0x3f00000006067820 */ /* 0x000fc60000410000 */
[----:B------:R-:W-:-:S04]  /*2080*/  FFMA R5, -R4, R4, R5 ;  /* 0x0000000404057223 */ /* 0x000fc80000000105 */
[----:B------:R-:W-:-:S07]  /*2090*/  FFMA R4, R5, R6, R4 ;  /* 0x0000000605047223 */ /* 0x000fce0000000004 */
.L_x_43:
[----:B------:R-:W-:Y:S05]  /*20a0*/  BSYNC.RECONVERGENT B0 ;  /* 0x0000000000007941 */ /* 0x000fea0003800200 */
.L_x_41:
        /* <DEDUP_REMOVED lines=16> */
.L_x_45:
[----:B------:R-:W-:Y:S05]  /*21b0*/  BSYNC.RECONVERGENT B2 ;  /* 0x0000000000027941 */ /* 0x000fea0003800200 */
.L_x_44:
[----:B------:R-:W0:Y:S01]  /*21c0*/  LDCU UR5, c[0x0][0x3d0] ;  /* 0x00007a00ff0577ac */ /* 0x000e220008000800 */
[----:B------:R-:W-:Y:S01]  /*21d0*/  BSSY.RECONVERGENT B0, `(.L_x_27) ;  /* 0x0000014000007945 */ /* 0x000fe20003800200 */
[----:B0-----:R-:W-:Y:S01]  /*21e0*/  FADD R4, R4, -UR5 ;  /* 0x8000000504047e21 */ /* 0x001fe20008000000 */
[----:B------:R-:W0:Y:S03]  /*21f0*/  LDCU UR5, c[0x0][0x3cc] ;  /* 0x00007980ff0577ac */ /* 0x000e260008000800 */
[----:B------:R-:W1:Y:S02]  /*2200*/  F2I.FLOOR.NTZ R11, R4 ;  /* 0x00000004000b7305 */ /* 0x000e640000207100 */
[----:B-1----:R-:W-:-:S04]  /*2210*/  ISETP.GE.AND P0, PT, R11, 0x1, PT ;  /* 0x000000010b00780c */ /* 0x002fc80003f06270 */
[----:B0-----:R-:W-:-:S13]  /*2220*/  ISETP.GE.OR P0, PT, R11, UR5, !P0 ;  /* 0x000000050b007c0c */ /* 0x001fda000c706670 */
[----:B------:R-:W-:Y:S05]  /*2230*/  @P0 BRA `(.L_x_46) ;  /* 0x0000000000340947 */ /* 0x000fea0003800000 */
[----:B------:R-:W0:Y:S01]  /*2240*/  LDC.64 R4, c[0x0][0x388] ;  /* 0x0000e200ff047b82 */ /* 0x000e220000000a00 */
[----:B------:R-:W-:-:S05]  /*2250*/  MOV R12, UR5 ;  /* 0x00000005000c7c02 */ /* 0x000fca0008000f00 */
[----:B------:R-:W-:Y:S02]  /*2260*/  IMAD R11, R12, UR4, R11 ;  /* 0x000000040c0b7c24 */ /* 0x000fe4000f8e020b */
[----:B------:R-:W1:Y:S02]  /*2270*/  LDC.64 R6, c[0x0][0x390] ;  /* 0x0000e400ff067b82 */ /* 0x000e640000000a00 */
        /* <DEDUP_REMOVED lines=9> */
.L_x_46:
[----:B------:R-:W-:Y:S05]  /*2310*/  BSYNC.RECONVERGENT B0 ;  /* 0x0000000000007941 */ /* 0x000fea0003800200 */
.L_x_27:
[----:B------:R-:W-:-:S07]  /*2320*/  I2FP.F32.S32 R10, R10 ;  /* 0x0000000a000a7245 */ /* 0x000fce0000201400 */
.L_x_4:
[----:B------:R-:W0:Y:S01]  /*2330*/  F2F.F64.F32 R6, R25 ;  /* 0x0000001900067310 */ /* 0x000e220000201800 */
[----:B------:R-:W-:Y:S01]  /*2340*/  UMOV UR4, 0xa0b5ed8d ;  /* 0xa0b5ed8d00047882 */ /* 0x000fe20000000000 */
[----:B------:R-:W-:Y:S01]  /*2350*/  UMOV UR5, 0x3eb0c6f7 ;  /* 0x3eb0c6f700057882 */ /* 0x000fe20000000000 */
[----:B------:R-:W-:Y:S05]  /*2360*/  BSSY.RECONVERGENT B2, `(.L_x_47) ;  /* 0x00000ce000027945 */ /* 0x000fea0003800200 */
[----:B------:R-:W1:Y:S01]  /*2370*/  F2F.F64.F32 R4, R24 ;  /* 0x0000001800047310 */ /* 0x000e620000201800 */
[----:B0-----:R-:W-:-:S06]  /*2380*/  DSETP.GT.AND P0, PT, R6, UR4, PT ;  /* 0x0000000406007e2a */ /* 0x001fcc000bf04000 */
[----:B-1----:R-:W-:Y:S01]  /*2390*/  DSETP.LEU.OR P0, PT, R4, UR4, !P0 ;  /* 0x0000000404007e2a */ /* 0x002fe2000c70b400 */
[----:B------:R-:W-:-:S13]  /*23a0*/  CS2R R4, SRZ ;  /* 0x0000000000047805 */ /* 0x000fda000001ff00 */
[----:B------:R-:W-:Y:S05]  /*23b0*/  @P0 BRA `(.L_x_48) ;  /* 0x0000000c00200947 */ /* 0x000fea0003800000 */
[----:B------:R-:W0:Y:S01]  /*23c0*/  MUFU.RCP R5, R24 ;  /* 0x0000001800057308 */ /* 0x000e220000001000 */
[----:B------:R-:W-:Y:S01]  /*23d0*/  FSETP.NEU.AND P0, PT, R8, 1, PT ;  /* 0x3f8000000800780b */ /* 0x000fe20003f0d000 */
[----:B------:R-:W-:Y:S01]  /*23e0*/  BSSY.RECONVERGENT B0, `(.L_x_49) ;  /* 0x0000046000007945 */ /* 0x000fe20003800200 */
[----:B------:R-:W-:Y:S01]  /*23f0*/  MOV R16, 0x3f800000 ;  /* 0x3f80000000107802 */ /* 0x000fe20000000f00 */
[----:B0-----:R-:W-:-:S04]  /*2400*/  FFMA R4, R5, -R24, 1 ;  /* 0x3f80000005047423 */ /* 0x001fc80000000818 */
[----:B------:R-:W-:-:S06]  /*2410*/  FFMA R4, R5, R4, R5 ;  /* 0x0000000405047223 */ /* 0x000fcc0000000005 */
[----:B------:R-:W-:Y:S05]  /*2420*/  @!P0 BRA `(.L_x_50) ;  /* 0x0000000400048947 */ /* 0x000fea0003800000 */
[----:B------:R-:W-:-:S13]  /*2430*/  FSETP.NAN.AND P0, PT, |R8|, |R8|, PT ;  /* 0x400000080800720b */ /* 0x000fda0003f08200 */
[----:B------:R-:W-:Y:S01]  /*2440*/  @P0 FADD R16, R8, 2 ;  /* 0x4000000008100421 */ /* 0x000fe20000000000 */
[----:B------:R-:W-:Y:S06]  /*2450*/  @P0 BRA `(.L_x_50) ;  /* 0x0000000000f80947 */ /* 0x000fec0003800000 */
[C---:B------:R-:W-:Y:S01]  /*2460*/  FMUL R5, |R8|.reuse, 16777216 ;  /* 0x4b80000008057820 */ /* 0x040fe20000400200 */
[C---:B------:R-:W-:Y:S02]  /*2470*/  FSETP.GEU.AND P0, PT, |R8|.reuse, 1.175494350822287508e-38, PT ;  /* 0x008000000800780b */ /* 0x040fe40003f0e200 */
[----:B------:R-:W-:Y:S02]  /*2480*/  MOV R16, 0x3a2c32e4 ;  /* 0x3a2c32e400107802 */ /* 0x000fe40000000f00 */
[----:B------:R-:W-:Y:S02]  /*2490*/  FSEL R5, R5, |R8|, !P0 ;  /* 0x4000000805057208 */ /* 0x000fe40004000000 */
[----:B------:R-:W-:Y:S02]  /*24a0*/  FSEL R7, RZ, -24, P0 ;  /* 0xc1c00000ff077808 */ /* 0x000fe40000000000 */
[----:B------:R-:W-:Y:S02]  /*24b0*/  IADD3 R6, PT, PT, R5, -0x3f3504f3, RZ ;  /* 0xc0cafb0d05067810 */ /* 0x000fe40007ffe0ff */
[----:B------:R-:W-:-:S02]  /*24c0*/  FSETP.NEU.AND P0, PT, |R8|, +INF , PT ;  /* 0x7f8000000800780b */ /* 0x000fc40003f0d200 */
[----:B------:R-:W-:Y:S02]  /*24d0*/  LOP3.LUT R6, R6, 0xff800000, RZ, 0xc0, !PT ;  /* 0xff80000006067812 */ /* 0x000fe400078ec0ff */
[----:B------:R-:W-:Y:S02]  /*24e0*/  FSETP.NEU.AND P0, PT, R8, RZ, P0 ;  /* 0x000000ff0800720b */ /* 0x000fe4000070d000 */
[-C--:B------:R-:W-:Y:S02]  /*24f0*/  IADD3 R5, PT, PT, R5, -R6.reuse, RZ ;  /* 0x8000000605057210 */ /* 0x080fe40007ffe0ff */
[----:B------:R-:W-:-:S03]  /*2500*/  I2FP.F32.S32 R6, R6 ;  /* 0x0000000600067245 */ /* 0x000fc60000201400 */
[C---:B------:R-:W-:Y:S01]  /*2510*/  FADD R11, R5.reuse, 1 ;  /* 0x3f800000050b7421 */ /* 0x040fe20000000000 */
[----:B------:R-:W-:-:S04]  /*2520*/  FADD R14, R5, -1 ;  /* 0xbf800000050e7421 */ /* 0x000fc80000000000 */
[----:B------:R-:W-:Y:S01]  /*2530*/  FADD R12, R14, R14 ;  /* 0x0000000e0e0c7221 */ /* 0x000fe20000000000 */
[----:B------:R-:W0:Y:S03]  /*2540*/  MUFU.RCP R11, R11 ;  /* 0x0000000b000b7308 */ /* 0x000e260000001000 */
[----:B0-----:R-:W-:Y:S01]  /*2550*/  FMUL R5, R11, R12 ;  /* 0x0000000c0b057220 */ /* 0x001fe20000400000 */
[----:B------:R-:W-:-:S03]  /*2560*/  FFMA R12, R6, 1.1920928955078125e-07, R7 ;  /* 0x34000000060c7823 */ /* 0x000fc60000000007 */
[----:B------:R-:W-:Y:S01]  /*2570*/  FADD R13, R14, -R5 ;  /* 0x800000050e0d7221 */ /* 0x000fe20000000000 */
[CC--:B------:R-:W-:Y:S01]  /*2580*/  FMUL R7, R5.reuse, R5.reuse ;  /* 0x0000000505077220 */ /* 0x0c0fe20000400000 */
[----:B------:R-:W-:Y:S02]  /*2590*/  FFMA R6, R5, 1.4426950216293334961, R12 ;  /* 0x3fb8aa3b05067823 */ /* 0x000fe4000000000c */
[----:B------:R-:W-:Y:S01]  /*25a0*/  FADD R13, R13, R13 ;  /* 0x0000000d0d0d7221 */ /* 0x000fe20000000000 */
[C---:B------:R-:W-:Y:S01]  /*25b0*/  FFMA R16, R7.reuse, R16, 0.0032181653659790754318 ;  /* 0x3b52e7db07107423 */ /* 0x040fe20000000010 */
[----:B------:R-:W-:Y:S02]  /*25c0*/  FADD R12, R12, -R6 ;  /* 0x800000060c0c7221 */ /* 0x000fe40000000000 */
[----:B------:R-:W-:Y:S01]  /*25d0*/  FFMA R14, R14, -R5, R13 ;  /* 0x800000050e0e7223 */ /* 0x000fe2000000000d */
[----:B------:R-:W-:Y:S01]  /*25e0*/  FFMA R16, R7, R16, 0.018033718690276145935 ;  /* 0x3c93bb7307107423 */ /* 0x000fe20000000010 */
[----:B------:R-:W-:-:S02]  /*25f0*/  FFMA R13, R5, 1.4426950216293334961, R12 ;  /* 0x3fb8aa3b050d7823 */ /* 0x000fc4000000000c */
[----:B------:R-:W-:Y:S01]  /*2600*/  FMUL R14, R11, R14 ;  /* 0x0000000e0b0e7220 */ /* 0x000fe20000400000 */
[----:B------:R-:W-:-:S03]  /*2610*/  FFMA R16, R7, R16, 0.12022458761930465698 ;  /* 0x3df6384f07107423 */ /* 0x000fc60000000010 */
[----:B------:R-:W-:Y:S01]  /*2620*/  FFMA R12, R14, 1.4426950216293334961, R13 ;  /* 0x3fb8aa3b0e0c7823 */ /* 0x000fe2000000000d */
[----:B------:R-:W-:-:S03]  /*2630*/  FMUL R16, R7, R16 ;  /* 0x0000001007107220 */ /* 0x000fc60000400000 */
[----:B------:R-:W-:Y:S01]  /*2640*/  FFMA R11, R5, 1.9251366722983220825e-08, R12 ;  /* 0x32a55e34050b7823 */ /* 0x000fe2000000000c */
[----:B------:R-:W-:-:S04]  /*2650*/  FMUL R7, R16, 3 ;  /* 0x4040000010077820 */ /* 0x000fc80000400000 */
[----:B------:R-:W-:Y:S01]  /*2660*/  FFMA R7, R14, R7, R11 ;  /* 0x000000070e077223 */ /* 0x000fe2000000000b */
[----:B------:R-:W-:-:S03]  /*2670*/  HFMA2 R14, -RZ, RZ, 0.64013671875, -15.109375 ;  /* 0x391fcb8eff0e7431 */ /* 0x000fc600000001ff */
[----:B------:R-:W-:-:S04]  /*2680*/  FFMA R7, R5, R16, R7 ;  /* 0x0000001005077223 */ /* 0x000fc80000000007 */
[----:B------:R-:W-:-:S04]  /*2690*/  FADD R5, R6, R7 ;  /* 0x0000000706057221 */ /* 0x000fc80000000000 */
[----:B------:R-:W-:Y:S01]  /*26a0*/  FMUL R12, R5, 2 ;  /* 0x40000000050c7820 */ /* 0x000fe20000400000 */
[----:B------:R-:W-:-:S03]  /*26b0*/  FADD R6, -R6, R5 ;  /* 0x0000000506067221 */ /* 0x000fc60000000100 */
[----:B------:R-:W0:Y:S01]  /*26c0*/  FRND R11, R12 ;  /* 0x0000000c000b7307 */ /* 0x000e220000201000 */
[----:B------:R-:W-:Y:S01]  /*26d0*/  FADD R6, R7, -R6 ;  /* 0x8000000607067221 */ /* 0x000fe20000000000 */
[----:B------:R-:W-:Y:S01]  /*26e0*/  FFMA R5, R5, 2, -R12 ;  /* 0x4000000005057823 */ /* 0x000fe2000000080c */
[----:B------:R-:W-:-:S03]  /*26f0*/  FSETP.GT.AND P2, PT, |R12|, 152, PT ;  /* 0x431800000c00780b */ /* 0x000fc60003f44200 */
[----:B------:R-:W-:Y:S02]  /*2700*/  FFMA R6, R6, 2, R5 ;  /* 0x4000000006067823 */ /* 0x000fe40000000005 */
[----:B------:R-:W1:Y:S01]  /*2710*/  F2I.NTZ R7, R12 ;  /* 0x0000000c00077305 */ /* 0x000e620000203100 */
[----:B0-----:R-:W-:Y:S01]  /*2720*/  FADD R5, R12, -R11 ;  /* 0x8000000b0c057221 */ /* 0x001fe20000000000 */
[----:B------:R-:W-:-:S03]  /*2730*/  FSETP.GT.AND P1, PT, R11, RZ, PT ;  /* 0x000000ff0b00720b */ /* 0x000fc60003f24000 */
[----:B------:R-:W-:-:S04]  /*2740*/  FADD R5, R5, R6 ;  /* 0x0000000605057221 */ /* 0x000fc80000000000 */
[----:B------:R-:W-:-:S04]  /*2750*/  FFMA R6, R5, R14, 0.0013391353422775864601 ;  /* 0x3aaf85ed05067423 */ /* 0x000fc8000000000e */
[----:B------:R-:W-:-:S04]  /*2760*/  FFMA R6, R5, R6, 0.0096188392490148544312 ;  /* 0x3c1d985605067423 */ /* 0x000fc80000000006 */
[----:B------:R-:W-:-:S04]  /*2770*/  FFMA R6, R5, R6, 0.055503588169813156128 ;  /* 0x3d6357bb05067423 */ /* 0x000fc80000000006 */
[C---:B------:R-:W-:Y:S01]  /*2780*/  FFMA R14, R5.reuse, R6, 0.24022644758224487305 ;  /* 0x3e75fdec050e7423 */ /* 0x040fe20000000006 */
[----:B------:R-:W-:Y:S02]  /*2790*/  SEL R6, RZ, 0x83000000, P1 ;  /* 0x83000000ff067807 */ /* 0x000fe40000800000 */
[----:B------:R-:W-:Y:S01]  /*27a0*/  FSETP.GEU.AND P1, PT, R12, RZ, PT ;  /* 0x000000ff0c00720b */ /* 0x000fe20003f2e000 */
[----:B------:R-:W-:Y:S01]  /*27b0*/  FFMA R14, R5, R14, 0.69314718246459960938 ;  /* 0x3f317218050e7423 */ /* 0x000fe2000000000e */
[----:B------:R-:W-:Y:S02]  /*27c0*/  IADD3 R11, PT, PT, R6, 0x7f000000, RZ ;  /* 0x7f000000060b7810 */ /* 0x000fe40007ffe0ff */
[----:B-1----:R-:W-:Y:S01]  /*27d0*/  LEA R7, R7, -R6, 0x17 ;  /* 0x8000000607077211 */ /* 0x002fe200078eb8ff */
[----:B------:R-:W-:Y:S01]  /*27e0*/  FFMA R14, R5, R14, 1 ;  /* 0x3f800000050e7423 */ /* 0x000fe2000000000e */
[----:B------:R-:W-:Y:S01]  /*27f0*/  @!P0 FADD R5, R8, R8 ;  /* 0x0000000808058221 */ /* 0x000fe20000000000 */
[----:B------:R-:W-:-:S02]  /*2800*/  FSEL R16, RZ, +INF , !P1 ;  /* 0x7f800000ff107808 */ /* 0x000fc40004800000 */
[----:B------:R-:W-:-:S04]  /*2810*/  FMUL R14, R11, R14 ;  /* 0x0000000e0b0e7220 */ /* 0x000fc80000400000 */
[----:B------:R-:W-:Y:S01]  /*2820*/  @!P2 FMUL R16, R7, R14 ;  /* 0x0000000e0710a220 */ /* 0x000fe20000400000 */
[----:B------:R-:W-:-:S07]  /*2830*/  @!P0 LOP3.LUT R16, R5, 0x7fffffff, RZ, 0xc0, !PT ;  /* 0x7fffffff05108812 */ /* 0x000fce00078ec0ff */
.L_x_50:
[----:B------:R-:W-:Y:S05]  /*2840*/  BSYNC.RECONVERGENT B0 ;  /* 0x0000000000007941 */ /* 0x000fea0003800200 */
.L_x_49:
[----:B------:R-:W0:Y:S01]  /*2850*/  FCHK P0, R16, R24 ;  /* 0x0000001810007302 */ /* 0x000e220000000000 */
[----:B------:R-:W-:Y:S01]  /*2860*/  FFMA R5, R4, R16, RZ ;  /* 0x0000001004057223 */ /* 0x000fe200000000ff */
[----:B------:R-:W-:Y:S03]  /*2870*/  BSSY.RECONVERGENT B3, `(.L_x_51) ;  /* 0x0000008000037945 */ /* 0x000fe60003800200 */
[----:B------:R-:W-:-:S04]  /*2880*/  FFMA R6, R5, -R24, R16 ;  /* 0x8000001805067223 */ /* 0x000fc80000000010 */
[----:B------:R-:W-:Y:S01]  /*2890*/  FFMA R7, R4, R6, R5 ;  /* 0x0000000604077223 */ /* 0x000fe20000000005 */
[----:B0-----:R-:W-:Y:S06]  /*28a0*/  @!P0 BRA `(.L_x_52) ;  /* 0x0000000000108947 */ /* 0x001fec0003800000 */
[----:B------:R-:W-:Y:S02]  /*28b0*/  MOV R17, R24 ;  /* 0x0000001800117202 */ /* 0x000fe40000000f00 */
[----:B------:R-:W-:-:S07]  /*28c0*/  MOV R18, 0x28e0 ;  /* 0x000028e000127802 */ /* 0x000fce0000000f00 */
[----:B------:R-:W-:Y:S05]  /*28d0*/  CALL.REL.NOINC `($__internal_1_$__cuda_sm3x_div_rn_noftz_f32_slowpath) ;  /* 0x0000000800d87944 */ /* 0x000fea0003c00000 */
[----:B------:R-:W-:-:S07]  /*28e0*/  MOV R7, R19 ;  /* 0x0000001300077202 */ /* 0x000fce0000000f00 */
.L_x_52:
[----:B------:R-:W-:Y:S05]  /*28f0*/  BSYNC.RECONVERGENT B3 ;  /* 0x0000000000037941 */ /* 0x000fea0003800200 */
.L_x_51:
[----:B------:R-:W0:Y:S01]  /*2900*/  MUFU.RCP R5, R10 ;  /* 0x0000000a00057308 */ /* 0x000e220000001000 */
[----:B------:R-:W-:Y:S07]  /*2910*/  BSSY.RECONVERGENT B3, `(.L_x_53) ;  /* 0x000000d000037945 */ /* 0x000fee0003800200 */
[----:B------:R-:W1:Y:S01]  /*2920*/  FCHK P0, R7, R10 ;  /* 0x0000000a07007302 */ /* 0x000e620000000000 */
[----:B0-----:R-:W-:-:S04]  /*2930*/  FFMA R4, R5, -R10, 1 ;  /* 0x3f80000005047423 */ /* 0x001fc8000000080a */
[----:B------:R-:W-:-:S04]  /*2940*/  FFMA R4, R5, R4, R5 ;  /* 0x0000000405047223 */ /* 0x000fc80000000005 */
[----:B------:R-:W-:-:S04]  /*2950*/  FFMA R6, R4, R7, RZ ;  /* 0x0000000704067223 */ /* 0x000fc800000000ff */
[----:B------:R-:W-:-:S04]  /*2960*/  FFMA R5, R6, -R10, R7 ;  /* 0x8000000a06057223 */ /* 0x000fc80000000007 */
[----:B------:R-:W-:Y:S01]  /*2970*/  FFMA R5, R4, R5, R6 ;  /* 0x0000000504057223 */ /* 0x000fe20000000006 */
[----:B-1----:R-:W-:Y:S06]  /*2980*/  @!P0 BRA `(.L_x_54) ;  /* 0x0000000000148947 */ /* 0x002fec0003800000 */
[----:B------:R-:W-:Y:S02]  /*2990*/  MOV R16, R7 ;  /* 0x0000000700107202 */ /* 0x000fe40000000f00 */
[----:B------:R-:W-:Y:S02]  /*29a0*/  MOV R17, R10 ;  /* 0x0000000a00117202 */ /* 0x000fe40000000f00 */
[----:B------:R-:W-:-:S07]  /*29b0*/  MOV R18, 0x29d0 ;  /* 0x000029d000127802 */ /* 0x000fce0000000f00 */
[----:B------:R-:W-:Y:S05]  /*29c0*/  CALL.REL.NOINC `($__internal_1_$__cuda_sm3x_div_rn_noftz_f32_slowpath) ;  /* 0x00000008009c7944 */ /* 0x000fea0003c00000 */
[----:B------:R-:W-:-:S07]  /*29d0*/  MOV R5, R19 ;  /* 0x0000001300057202 */ /* 0x000fce0000000f00 */
.L_x_54:
[----:B------:R-:W-:Y:S05]  /*29e0*/  BSYNC.RECONVERGENT B3 ;  /* 0x0000000000037941 */ /* 0x000fea0003800200 */
.L_x_53:
[----:B------:R-:W0:Y:S01]  /*29f0*/  MUFU.RCP R4, R25 ;  /* 0x0000001900047308 */ /* 0x000e220000001000 */
[----:B------:R-:W-:Y:S01]  /*2a00*/  FSETP.NEU.AND P0, PT, R9, 1, PT ;  /* 0x3f8000000900780b */ /* 0x000fe20003f0d000 */
[----:B------:R-:W-:Y:S01]  /*2a10*/  BSSY.RECONVERGENT B0, `(.L_x_55) ;  /* 0x0000046000007945 */ /* 0x000fe20003800200 */
[----:B------:R-:W-:Y:S02]  /*2a20*/  HFMA2 R16, -RZ, RZ, 1.875, 0 ;  /* 0x3f800000ff107431 */ /* 0x000fe400000001ff */
[----:B0-----:R-:W-:-:S04]  /*2a30*/  FFMA R7, R4, -R25, 1 ;  /* 0x3f80000004077423 */ /* 0x001fc80000000819 */
[----:B------:R-:W-:-:S05]  /*2a40*/  FFMA R4, R4, R7, R4 ;  /* 0x0000000704047223 */ /* 0x000fca0000000004 */
        /* <DEDUP_REMOVED lines=61> */
[----:B------:R-:W-:-:S03]  /*2e20*/  FSEL R16, RZ, +INF , !P1 ;  /* 0x7f800000ff107808 */ /* 0x000fc60004800000 */
[----:B------:R-:W-:Y:S01]  /*2e30*/  FMUL R13, R13, R6 ;  /* 0x000000060d0d7220 */ /* 0x000fe20000400000 */
[----:B------:R-:W-:-:S03]  /*2e40*/  @!P0 FADD R6, R9, R9 ;  /* 0x0000000909068221 */ /* 0x000fc60000000000 */
[----:B------:R-:W-:Y:S02]  /*2e50*/  @!P2 FMUL R16, R12, R13 ;  /* 0x0000000d0c10a220 */ /* 0x000fe40000400000 */
[----:B------:R-:W-:-:S07]  /*2e60*/  @!P0 LOP3.LUT R16, R6, 0x7fffffff, RZ, 0xc0, !PT ;  /* 0x7fffffff06108812 */ /* 0x000fce00078ec0ff */
.L_x_56:
[----:B------:R-:W-:Y:S05]  /*2e70*/  BSYNC.RECONVERGENT B0 ;  /* 0x0000000000007941 */ /* 0x000fea0003800200 */
.L_x_55:
        /* <DEDUP_REMOVED lines=10> */
.L_x_58:
[----:B------:R-:W-:Y:S05]  /*2f20*/  BSYNC.RECONVERGENT B3 ;  /* 0x0000000000037941 */ /* 0x000fea0003800200 */
.L_x_57:
        /* <DEDUP_REMOVED lines=14> */
.L_x_60:
[----:B------:R-:W-:Y:S05]  /*3010*/  BSYNC.RECONVERGENT B3 ;  /* 0x0000000000037941 */ /* 0x000fea0003800200 */
.L_x_59:
[----:B------:R-:W-:Y:S01]  /*3020*/  FADD R4, RZ, R4 ;  /* 0x00000004ff047221 */ /* 0x000fe20000000000 */
[----:B------:R-:W-:-:S07]  /*3030*/  FADD R5, RZ, R5 ;  /* 0x00000005ff057221 */ /* 0x000fce0000000000 */
.L_x_48:
[----:B------:R-:W-:Y:S05]  /*3040*/  BSYNC.RECONVERGENT B2 ;  /* 0x0000000000027941 */ /* 0x000fea0003800200 */
.L_x_47:
[----:B------:R-:W-:Y:S01]  /*3050*/  FMUL R4, R4, R4 ;  /* 0x0000000404047220 */ /* 0x000fe20000400000 */
[----:B------:R-:W-:Y:S03]  /*3060*/  BSSY.RECONVERGENT B0, `(.L_x_61) ;  /* 0x000000e000007945 */ /* 0x000fe60003800200 */
[----:B------:R-:W-:-:S04]  /*3070*/  FFMA R16, R5, R5, R4 ;  /* 0x0000000505107223 */ /* 0x000fc80000000004 */
[----:B------:R0:W1:Y:S01]  /*3080*/  MUFU.RSQ R5, R16 ;  /* 0x0000001000057308 */ /* 0x0000620000001400 */
[----:B------:R-:W-:-:S04]  /*3090*/  IADD3 R4, PT, PT, R16, -0xd000000, RZ ;  /* 0xf300000010047810 */ /* 0x000fc80007ffe0ff */
[----:B------:R-:W-:-:S13]  /*30a0*/  ISETP.GT.U32.AND P0, PT, R4, 0x727fffff, PT ;  /* 0x727fffff0400780c */ /* 0x000fda0003f04070 */
[----:B01----:R-:W-:Y:S05]  /*30b0*/  @!P0 BRA `(.L_x_62) ;  /* 0x0000000000108947 */ /* 0x003fea0003800000 */
[----:B------:R-:W-:-:S07]  /*30c0*/  MOV R18, 0x30e0 ;  /* 0x000030e000127802 */ /* 0x000fce0000000f00 */
[----:B------:R-:W-:Y:S05]  /*30d0*/  CALL.REL.NOINC `($__internal_0_$__cuda_sm20_sqrt_rn_f32_slowpath) ;  /* 0x00000000007c7944 */ /* 0x000fea0003c00000 */
[----:B------:R-:W-:Y:S01]  /*30e0*/  MOV R4, R19 ;  /* 0x0000001300047202 */ /* 0x000fe20000000f00 */
[----:B------:R-:W-:Y:S06]  /*30f0*/  BRA `(.L_x_63) ;  /* 0x0000000000107947 */ /* 0x000fec0003800000 */
.L_x_62:
[----:B------:R-:W-:Y:S01]  /*3100*/  FMUL.FTZ R4, R16, R5 ;  /* 0x0000000510047220 */ /* 0x000fe20000410000 */
[----:B------:R-:W-:-:S03]  /*3110*/  FMUL.FTZ R6, R5, 0.5 ;  /* 0x3f00000005067820 */ /* 0x000fc60000410000 */
[----:B------:R-:W-:-:S04]  /*3120*/  FFMA R5, -R4, R4, R16 ;  /* 0x0000000404057223 */ /* 0x000fc80000000110 */
[----:B------:R-:W-:-:S07]  /*3130*/  FFMA R4, R5, R6, R4 ;  /* 0x0000000605047223 */ /* 0x000fce0000000004 */
.L_x_63:
[----:B------:R-:W-:Y:S05]  /*3140*/  BSYNC.RECONVERGENT B0 ;  /* 0x0000000000007941 */ /* 0x000fea0003800200 */
.L_x_61:
        /* <DEDUP_REMOVED lines=11> */
.L_x_65:
[----:B------:R-:W-:Y:S01]  /*3200*/  FMUL.FTZ R5, R16, R7 ;  /* 0x0000000710057220 */ /* 0x000fe20000410000 */
[----:B------:R-:W-:-:S03]  /*3210*/  FMUL.FTZ R7, R7, 0.5 ;  /* 0x3f00000007077820 */ /* 0x000fc60000410000 */
[----:B------:R-:W-:-:S04]  /*3220*/  FFMA R6, -R5, R5, R16 ;  /* 0x0000000505067223 */ /* 0x000fc80000000110 */
[----:B------:R-:W-:-:S07]  /*3230*/  FFMA R5, R6, R7, R5 ;  /* 0x0000000706057223 */ /* 0x000fce0000000005 */
.L_x_66:
[----:B------:R-:W-:Y:S05]  /*3240*/  BSYNC.RECONVERGENT B0 ;  /* 0x0000000000007941 */ /* 0x000fea0003800200 */
.L_x_64:
[----:B------:R-:W0:Y:S01]  /*3250*/  LDCU.64 UR4, c[0x0][0x3b8] ;  /* 0x00007700ff0477ac */ /* 0x000e220008000a00 */
[----:B------:R-:W1:Y:S01]  /*3260*/  LDC.64 R6, c[0x0][0x380] ;  /* 0x0000e000ff067b82 */ /* 0x000e620000000a00 */
[----:B------:R-:W-:Y:S01]  /*3270*/  FMUL R5, R5, R4 ;  /* 0x0000000405057220 */ /* 0x000fe20000400000 */
[----:B0-----:R-:W-:-:S04]  /*3280*/  IMAD R3, R3, UR5, R0 ;  /* 0x0000000503037c24 */ /* 0x001fc8000f8e0200 */
[----:B------:R-:W-:-:S04]  /*3290*/  IMAD R3, R3, UR4, R2 ;  /* 0x0000000403037c24 */ /* 0x000fc8000f8e0202 */
[----:B-1----:R-:W-:-:S05]  /*32a0*/  IMAD.WIDE R2, R3, 0x4, R6 ;  /* 0x0000000403027825 */ /* 0x002fca00078e0206 */
[----:B------:R-:W-:Y:S01]  /*32b0*/  STG.E desc[UR10][R2.64], R5 ;  /* 0x0000000502007986 */ /* 0x000fe2000c10190a */
[----:B------:R-:W-:Y:S05]  /*32c0*/  EXIT ;  /* 0x000000000000794d */ /* 0x000fea0003800000 */
        .weak           $__internal_0_$__cuda_sm20_sqrt_rn_f32_slowpath
        .type           $__internal_0_$__cuda_sm20_sqrt_rn_f32_slowpath,@function
        .size           $__internal_0_$__cuda_sm20_sqrt_rn_f32_slowpath,($__internal_1_$__cuda_sm3x_div_rn_noftz_f32_slowpath - $__internal_0_$__cuda_sm20_sqrt_rn_f32_slowpath)
$__internal_0_$__cuda_sm20_sqrt_rn_f32_slowpath:
[----:B------:R-:W-:-:S13]  /*32d0*/  LOP3.LUT P0, RZ, R16, 0x7fffffff, RZ, 0xc0, !PT ;  /* 0x7fffffff10ff7812 */ /* 0x000fda000780c0ff */
[----:B------:R-:W-:Y:S01]  /*32e0*/  @!P0 MOV R17, R16 ;  /* 0x0000001000118202 */ /* 0x000fe20000000f00 */
[----:B------:R-:W-:Y:S06]  /*32f0*/  @!P0 BRA `(.L_x_67) ;  /* 0x0000000000408947 */ /* 0x000fec0003800000 */
[----:B------:R-:W-:-:S13]  /*3300*/  FSETP.GEU.FTZ.AND P0, PT, R16, RZ, PT ;  /* 0x000000ff1000720b */ /* 0x000fda0003f1e000 */
[----:B------:R-:W-:Y:S01]  /*3310*/  @!P0 MOV R17, 0x7fffffff ;  /* 0x7fffffff00118802 */ /* 0x000fe20000000f00 */
[----:B------:R-:W-:Y:S06]  /*3320*/  @!P0 BRA `(.L_x_67) ;  /* 0x0000000000348947 */ /* 0x000fec0003800000 */
[----:B------:R-:W-:-:S13]  /*3330*/  FSETP.GTU.FTZ.AND P0, PT, |R16|, +INF , PT ;  /* 0x7f8000001000780b */ /* 0x000fda0003f1c200 */
[----:B------:R-:W-:Y:S01]  /*3340*/  @P0 FADD.FTZ R17, R16, 1 ;  /* 0x3f80000010110421 */ /* 0x000fe20000010000 */
[----:B------:R-:W-:Y:S06]  /*3350*/  @P0 BRA `(.L_x_67) ;  /* 0x0000000000280947 */ /* 0x000fec0003800000 */
[----:B------:R-:W-:-:S13]  /*3360*/  FSETP.NEU.FTZ.AND P0, PT, |R16|, +INF , PT ;  /* 0x7f8000001000780b */ /* 0x000fda0003f1d200 */
[----:B------:R-:W-:-:S04]  /*3370*/  @P0 FFMA R19, R16, 1.84467440737095516160e+19, RZ ;  /* 0x5f80000010130823 */ /* 0x000fc800000000ff */
[----:B------:R-:W0:Y:S02]  /*3380*/  @P0 MUFU.RSQ R20, R19 ;  /* 0x0000001300140308 */ /* 0x000e240000001400 */
[----:B0-----:R-:W-:Y:S01]  /*3390*/  @P0 FMUL.FTZ R26, R19, R20 ;  /* 0x00000014131a0220 */ /* 0x001fe20000410000 */
[----:B------:R-:W-:-:S03]  /*33a0*/  @P0 FMUL.FTZ R20, R20, 0.5 ;  /* 0x3f00000014140820 */ /* 0x000fc60000410000 */
[----:B------:R-:W-:-:S04]  /*33b0*/  @P0 FADD.FTZ R17, -R26, -RZ ;  /* 0x800000ff1a110221 */ /* 0x000fc80000010100 */
[----:B------:R-:W-:Y:S01]  /*33c0*/  @P0 FFMA R21, R26, R17, R19 ;  /* 0x000000111a150223 */ /* 0x000fe20000000013 */
[----:B------:R-:W-:-:S03]  /*33d0*/  @!P0 MOV R17, R16 ;  /* 0x0000001000118202 */ /* 0x000fc60000000f00 */
[----:B------:R-:W-:-:S04]  /*33e0*/  @P0 FFMA R20, R21, R20, R26 ;  /* 0x0000001415140223 */ /* 0x000fc8000000001a */
[----:B------:R-:W-:-:S07]  /*33f0*/  @P0 FMUL.FTZ R17, R20, 2.3283064365386962891e-10 ;  /* 0x2f80000014110820 */ /* 0x000fce0000410000 */
.L_x_67:
[----:B------:R-:W-:Y:S01]  /*3400*/  MOV R19, R17 ;  /* 0x0000001100137202 */ /* 0x000fe20000000f00 */
[----:B------:R-:W-:Y:S01]  /*3410*/  HFMA2 R17, -RZ, RZ, 0, 0 ;  /* 0x00000000ff117431 */ /* 0x000fe200000001ff */
[----:B------:R-:W-:-:S04]  /*3420*/  MOV R16, R18 ;  /* 0x0000001200107202 */ /* 0x000fc80000000f00 */
[----:B------:R-:W-:Y:S05]  /*3430*/  RET.REL.NODEC R16 `(_Z26ThreeD_NLOS_Phasor_GeneralPfS_S_S_S_S_ffiiifiif) ;  /* 0xffffffc810f07950 */ /* 0x000fea0003c3ffff */
        .weak           $__internal_1_$__cuda_sm3x_div_rn_noftz_f32_slowpath
        .type           $__internal_1_$__cuda_sm3x_div_rn_noftz_f32_slowpath,@function
        .size           $__internal_1_$__cuda_sm3x_div_rn_noftz_f32_slowpath,(.L_x_81 - $__internal_1_$__cuda_sm3x_div_rn_noftz_f32_slowpath)
$__internal_1_$__cuda_sm3x_div_rn_noftz_f32_slowpath:
[----:B------:R-:W-:Y:S01]  /*3440*/  SHF.R.U32.HI R20, RZ, 0x17, R17 ;  /* 0x00000017ff147819 */ /* 0x000fe20000011611 */
[----:B------:R-:W-:Y:S01]  /*3450*/  BSSY.RECONVERGENT B0, `(.L_x_68) ;  /* 0x0000064000007945 */ /* 0x000fe20003800200 */
[----:B------:R-:W-:Y:S02]  /*3460*/  SHF.R.U32.HI R26, RZ, 0x17, R16 ;  /* 0x00000017ff1a7819 */ /* 0x000fe40000011610 */
[----:B------:R-:W-:Y:S02]  /*3470*/  LOP3.LUT R20, R20, 0xff, RZ, 0xc0, !PT ;  /* 0x000000ff14147812 */ /* 0x000fe400078ec0ff */
[----:B------:R-:W-:Y:S02]  /*3480*/  LOP3.LUT R26, R26, 0xff, RZ, 0xc0, !PT ;  /* 0x000000ff1a1a7812 */ /* 0x000fe400078ec0ff */
[----:B------:R-:W-:-:S04]  /*3490*/  IADD3 R19, PT, PT, R20, -0x1, RZ ;  /* 0xffffffff14137810 */ /* 0x000fc80007ffe0ff */
[----:B------:R-:W-:Y:S02]  /*34a0*/  ISETP.GT.U32.AND P0, PT, R19, 0xfd, PT ;  /* 0x000000fd1300780c */ /* 0x000fe40003f04070 */
[----:B------:R-:W-:-:S04]  /*34b0*/  IADD3 R19, PT, PT, R26, -0x1, RZ ;  /* 0xffffffff1a137810 */ /* 0x000fc80007ffe0ff */
[----:B------:R-:W-:-:S13]  /*34c0*/  ISETP.GT.U32.OR P0, PT, R19, 0xfd, P0 ;  /* 0x000000fd1300780c */ /* 0x000fda0000704470 */
[----:B------:R-:W-:Y:S01]  /*34d0*/  @!P0 MOV R19, RZ ;  /* 0x000000ff00138202 */ /* 0x000fe20000000f00 */
[----:B------:R-:W-:Y:S06]  /*34e0*/  @!P0 BRA `(.L_x_69) ;  /* 0x0000000000648947 */ /* 0x000fec0003800000 */
[----:B------:R-:W-:Y:S02]  /*34f0*/  FSETP.GTU.FTZ.AND P0, PT, |R16|, +INF , PT ;  /* 0x7f8000001000780b */ /* 0x000fe40003f1c200 */
[----:B------:R-:W-:-:S04]  /*3500*/  FSETP.GTU.FTZ.AND P1, PT, |R17|, +INF , PT ;  /* 0x7f8000001100780b */ /* 0x000fc80003f3c200 */
[----:B------:R-:W-:-:S13]  /*3510*/  PLOP3.LUT P0, PT, P0, P1, PT, 0xf8, 0x8f ;  /* 0x00000000008f781c */ /* 0x000fda0000703f70 */
[----:B------:R-:W-:Y:S05]  /*3520*/  @P0 BRA `(.L_x_70) ;  /* 0x0000000400540947 */ /* 0x000fea0003800000 */
[----:B------:R-:W-:-:S13]  /*3530*/  LOP3.LUT P0, RZ, R17, 0x7fffffff, R16, 0xc8, !PT ;  /* 0x7fffffff11ff7812 */ /* 0x000fda000780c810 */
[----:B------:R-:W-:Y:S05]  /*3540*/  @!P0 BRA `(.L_x_71) ;  /* 0x0000000400448947 */ /* 0x000fea0003800000 */
[C---:B------:R-:W-:Y:S02]  /*3550*/  FSETP.NEU.FTZ.AND P2, PT, |R16|.reuse, +INF , PT ;  /* 0x7f8000001000780b */ /* 0x040fe40003f5d200 */
[----:B------:R-:W-:Y:S02]  /*3560*/  FSETP.NEU.FTZ.AND P1, PT, |R17|, +INF , PT ;  /* 0x7f8000001100780b */ /* 0x000fe40003f3d200 */
[----:B------:R-:W-:-:S11]  /*3570*/  FSETP.NEU.FTZ.AND P0, PT, |R16|, +INF , PT ;  /* 0x7f8000001000780b */ /* 0x000fd60003f1d200 */
[----:B------:R-:W-:Y:S05]  /*3580*/  @!P1 BRA !P2, `(.L_x_71) ;  /* 0x0000000400349947 */ /* 0x000fea0005000000 */
[----:B------:R-:W-:-:S04]  /*3590*/  LOP3.LUT P2, RZ, R16, 0x7fffffff, RZ, 0xc0, !PT ;  /* 0x7fffffff10ff7812 */ /* 0x000fc8000784c0ff */
[----:B------:R-:W-:-:S13]  /*35a0*/  PLOP3.LUT P1, PT, P1, P2, PT, 0x2f, 0xf2 ;  /* 0x0000000000f2781c */ /* 0x000fda0000f24577 */
[----:B------:R-:W-:Y:S05]  /*35b0*/  @P1 BRA `(.L_x_72) ;  /* 0x0000000400201947 */ /* 0x000fea0003800000 */
[----:B------:R-:W-:-:S04]  /*35c0*/  LOP3.LUT P1, RZ, R17, 0x7fffffff, RZ, 0xc0, !PT ;  /* 0x7fffffff11ff7812 */ /* 0x000fc8000782c0ff */
[----:B------:R-:W-:-:S13]  /*35d0*/  PLOP3.LUT P0, PT, P0, P1, PT, 0x2f, 0xf2 ;  /* 0x0000000000f2781c */ /* 0x000fda0000702577 */
[----:B------:R-:W-:Y:S05]  /*35e0*/  @P0 BRA `(.L_x_73) ;  /* 0x0000000400080947 */ /* 0x000fea0003800000 */
[----:B------:R-:W-:-:S04]  /*35f0*/  IADD3 R19, PT, PT, R26, -0x1, RZ ;  /* 0xffffffff1a137810 */ /* 0x000fc80007ffe0ff */
[----:B------:R-:W-:Y:S02]  /*3600*/  ISETP.GE.AND P0, PT, R19, RZ, PT ;  /* 0x000000ff1300720c */ /* 0x000fe40003f06270 */
[----:B------:R-:W-:-:S04]  /*3610*/  IADD3 R19, PT, PT, R20, -0x1, RZ ;  /* 0xffffffff14137810 */ /* 0x000fc80007ffe0ff */
[----:B------:R-:W-:-:S07]  /*3620*/  ISETP.GE.AND P1, PT, R19, RZ, PT ;  /* 0x000000ff1300720c */ /* 0x000fce0003f26270 */
[----:B------:R-:W-:Y:S01]  /*3630*/  @P0 MOV R19, RZ ;  /* 0x000000ff00130202 */ /* 0x000fe20000000f00 */
[----:B------:R-:W-:Y:S01]  /*3640*/  @!P0 FFMA R16, R16, 1.84467440737095516160e+19, RZ ;  /* 0x5f80000010108823 */ /* 0x000fe200000000ff */
[----:B------:R-:W-:-:S04]  /*3650*/  @!P0 MOV R19, 0xffffffc0 ;  /* 0xffffffc000138802 */ /* 0x000fc80000000f00 */
[----:B------:R-:W-:Y:S01]  /*3660*/  @!P1 FFMA R17, R17, 1.84467440737095516160e+19, RZ ;  /* 0x5f80000011119823 */ /* 0x000fe200000000ff */
[----:B------:R-:W-:-:S07]  /*3670*/  @!P1 IADD3 R19, PT, PT, R19, 0x40, RZ ;  /* 0x0000004013139810 */ /* 0x000fce0007ffe0ff */
.L_x_69:
[----:B------:R-:W-:Y:S01]  /*3680*/  LEA R28, R20, 0xc0800000, 0x17 ;  /* 0xc0800000141c7811 */ /* 0x000fe200078eb8ff */
[----:B------:R-:W-:Y:S01]  /*3690*/  BSSY.RECONVERGENT B1, `(.L_x_74) ;  /* 0x0000036000017945 */ /* 0x000fe20003800200 */
[----:B------:R-:W-:Y:S02]  /*36a0*/  IADD3 R27, PT, PT, R26, -0x7f, RZ ;  /* 0xffffff811a1b7810 */ /* 0x000fe40007ffe0ff */
[----:B------:R-:W-:Y:S02]  /*36b0*/  IADD3 R29, PT, PT, -R28, R17, RZ ;  /* 0x000000111c1d7210 */ /* 0x000fe40007ffe1ff */
[C---:B------:R-:W-:Y:S01]  /*36c0*/  IADD3 R26, PT, PT, R27.reuse, 0x7f, -R20 ;  /* 0x0000007f1b1a7810 */ /* 0x040fe20007ffe814 */
[----:B------:R-:W-:Y:S01]  /*36d0*/  IMAD R16, R27, -0x800000, R16 ;  /* 0xff8000001b107824 */ /* 0x000fe200078e0210 */
[----:B------:R-:W0:Y:S01]  /*36e0*/  MUFU.RCP R28, R29 ;  /* 0x0000001d001c7308 */ /* 0x000e220000001000 */
[----:B------:R-:W-:-:S04]  /*36f0*/  FADD.FTZ R21, -R29, -RZ ;  /* 0x800000ff1d157221 */ /* 0x000fc80000010100 */
[----:B0-----:R-:W-:-:S04]  /*3700*/  FFMA R17, R28, R21, 1 ;  /* 0x3f8000001c117423 */ /* 0x001fc80000000015 */
[----:B------:R-:W-:-:S04]  /*3710*/  FFMA R17, R28, R17, R28 ;  /* 0x000000111c117223 */ /* 0x000fc8000000001c */
[----:B------:R-:W-:-:S04]  /*3720*/  FFMA R20, R16, R17, RZ ;  /* 0x0000001110147223 */ /* 0x000fc800000000ff */
[----:B------:R-:W-:-:S04]  /*3730*/  FFMA R27, R21, R20, R16 ;  /* 0x00000014151b7223 */ /* 0x000fc80000000010 */
[----:B------:R-:W-:Y:S01]  /*3740*/  FFMA R20, R17, R27, R20 ;  /* 0x0000001b11147223 */ /* 0x000fe20000000014 */
[----:B------:R-:W-:-:S03]  /*3750*/  IADD3 R27, PT, PT, R26, R19, RZ ;  /* 0x000000131a1b7210 */ /* 0x000fc60007ffe0ff */
[----:B------:R-:W-:-:S04]  /*3760*/  FFMA R21, R21, R20, R16 ;  /* 0x0000001415157223 */ /* 0x000fc80000000010 */
[----:B------:R-:W-:-:S05]  /*3770*/  FFMA R16, R17, R21, R20 ;  /* 0x0000001511107223 */ /* 0x000fca0000000014 */
[----:B------:R-:W-:-:S04]  /*3780*/  SHF.R.U32.HI R19, RZ, 0x17, R16 ;  /* 0x00000017ff137819 */ /* 0x000fc80000011610 */
[----:B------:R-:W-:-:S04]  /*3790*/  LOP3.LUT R26, R19, 0xff, RZ, 0xc0, !PT ;  /* 0x000000ff131a7812 */ /* 0x000fc800078ec0ff */
[----:B------:R-:W-:-:S04]  /*37a0*/  IADD3 R19, PT, PT, R26, R27, RZ ;  /* 0x0000001b1a137210 */ /* 0x000fc80007ffe0ff */
[----:B------:R-:W-:-:S04]  /*37b0*/  IADD3 R26, PT, PT, R19, -0x1, RZ ;  /* 0xffffffff131a7810 */ /* 0x000fc80007ffe0ff */
[----:B------:R-:W-:-:S13]  /*37c0*/  ISETP.GE.U32.AND P0, PT, R26, 0xfe, PT ;  /* 0x000000fe1a00780c */ /* 0x000fda0003f06070 */
[----:B------:R-:W-:Y:S05]  /*37d0*/  @!P0 BRA `(.L_x_75) ;  /* 0x0000000000808947 */ /* 0x000fea0003800000 */
[----:B------:R-:W-:-:S13]  /*37e0*/  ISETP.GT.AND P0, PT, R19, 0xfe, PT ;  /* 0x000000fe1300780c */ /* 0x000fda0003f04270 */
[----:B------:R-:W-:Y:S05]  /*37f0*/  @P0 BRA `(.L_x_76) ;  /* 0x00000000006c0947 */ /* 0x000fea0003800000 */
[----:B------:R-:W-:-:S13]  /*3800*/  ISETP.GE.AND P0, PT, R19, 0x1, PT ;  /* 0x000000011300780c */ /* 0x000fda0003f06270 */
[----:B------:R-:W-:Y:S05]  /*3810*/  @P0 BRA `(.L_x_77) ;  /* 0x0000000000740947 */ /* 0x000fea0003800000 */
[----:B------:R-:W-:Y:S02]  /*3820*/  ISETP.GE.AND P0, PT, R19, -0x18, PT ;  /* 0xffffffe81300780c */ /* 0x000fe40003f06270 */
[----:B------:R-:W-:-:S11]  /*3830*/  LOP3.LUT R16, R16, 0x80000000, RZ, 0xc0, !PT ;  /* 0x8000000010107812 */ /* 0x000fd600078ec0ff */
[----:B------:R-:W-:Y:S05]  /*3840*/  @!P0 BRA `(.L_x_77) ;  /* 0x0000000000688947 */ /* 0x000fea0003800000 */
[CCC-:B------:R-:W-:Y:S01]  /*3850*/  FFMA.RZ R27, R17.reuse, R21.reuse, R20.reuse ;  /* 0x00000015111b7223 */ /* 0x1c0fe2000000c014 */
[CCC-:B------:R-:W-:Y:S01]  /*3860*/  FFMA.RP R26, R17.reuse, R21.reuse, R20.reuse ;  /* 0x00000015111a7223 */ /* 0x1c0fe20000008014 */
[----:B------:R-:W-:Y:S01]  /*3870*/  FFMA.RM R17, R17, R21, R20 ;  /* 0x0000001511117223 */ /* 0x000fe20000004014 */
[----:B------:R-:W-:Y:S02]  /*3880*/  IADD3 R21, PT, PT, R19, 0x20, RZ ;  /* 0x0000002013157810 */ /* 0x000fe40007ffe0ff */
[----:B------:R-:W-:Y:S02]  /*3890*/  LOP3.LUT R20, R27, 0x7fffff, RZ, 0xc0, !PT ;  /* 0x007fffff1b147812 */ /* 0x000fe400078ec0ff */
[C---:B------:R-:W-:Y:S02]  /*38a0*/  ISETP.NE.AND P2, PT, R19.reuse, RZ, PT ;  /* 0x000000ff1300720c */ /* 0x040fe40003f45270 */
[----:B------:R-:W-:Y:S02]  /*38b0*/  LOP3.LUT R20, R20, 0x800000, RZ, 0xfc, !PT ;  /* 0x0080000014147812 */ /* 0x000fe400078efcff */
[----:B------:R-:W-:-:S02]  /*38c0*/  ISETP.NE.AND P1, PT, R19, RZ, PT ;  /* 0x000000ff1300720c */ /* 0x000fc40003f25270 */
[----:B------:R-:W-:Y:S02]  /*38d0*/  IADD3 R19, PT, PT, -R19, RZ, RZ ;  /* 0x000000ff13137210 */ /* 0x000fe40007ffe1ff */
[----:B------:R-:W-:Y:S02]  /*38e0*/  SHF.L.U32 R21, R20, R21, RZ ;  /* 0x0000001514157219 */ /* 0x000fe400000006ff */
[----:B------:R-:W-:Y:S02]  /*38f0*/  FSETP.NEU.FTZ.AND P0, PT, R26, R17, PT ;  /* 0x000000111a00720b */ /* 0x000fe40003f1d000 */
[----:B------:R-:W-:Y:S02]  /*3900*/  SEL R17, R19, RZ, P2 ;  /* 0x000000ff13117207 */ /* 0x000fe40001000000 */
[----:B------:R-:W-:Y:S02]  /*3910*/  ISETP.NE.AND P1, PT, R21, RZ, P1 ;  /* 0x000000ff1500720c */ /* 0x000fe40000f25270 */
[----:B------:R-:W-:-:S02]  /*3920*/  SHF.R.U32.HI R17, RZ, R17, R20 ;  /* 0x00000011ff117219 */ /* 0x000fc40000011614 */
[----:B------:R-:W-:Y:S02]  /*3930*/  PLOP3.LUT P0, PT, P0, P1, PT, 0xf8, 0x8f ;  /* 0x00000000008f781c */ /* 0x000fe40000703f70 */
[----:B------:R-:W-:Y:S02]  /*3940*/  SHF.R.U32.HI R20, RZ, 0x1, R17 ;  /* 0x00000001ff147819 */ /* 0x000fe40000011611 */
[----:B------:R-:W-:-:S04]  /*3950*/  SEL R19, RZ, 0x1, !P0 ;  /* 0x00000001ff137807 */ /* 0x000fc80004000000 */
[----:B------:R-:W-:-:S04]  /*3960*/  LOP3.LUT R26, R19, 0x1, R20, 0xf8, !PT ;  /* 0x00000001131a7812 */ /* 0x000fc800078ef814 */
[----:B------:R-:W-:-:S04]  /*3970*/  LOP3.LUT R17, R26, R17, RZ, 0xc0, !PT ;  /* 0x000000111a117212 */ /* 0x000fc800078ec0ff */
[----:B------:R-:W-:-:S04]  /*3980*/  IADD3 R17, PT, PT, R20, R17, RZ ;  /* 0x0000001114117210 */ /* 0x000fc80007ffe0ff */
[----:B------:R-:W-:Y:S01]  /*3990*/  LOP3.LUT R16, R17, R16, RZ, 0xfc, !PT ;  /* 0x0000001011107212 */ /* 0x000fe200078efcff */
[----:B------:R-:W-:Y:S06]  /*39a0*/  BRA `(.L_x_77) ;  /* 0x0000000000107947 */ /* 0x000fec0003800000 */
.L_x_76:
[----:B------:R-:W-:-:S04]  /*39b0*/  LOP3.LUT R16, R16, 0x80000000, RZ, 0xc0, !PT ;  /* 0x8000000010107812 */ /* 0x000fc800078ec0ff */
[----:B------:R-:W-:Y:S01]  /*39c0*/  LOP3.LUT R16, R16, 0x7f800000, RZ, 0xfc, !PT ;  /* 0x7f80000010107812 */ /* 0x000fe200078efcff */
[----:B------:R-:W-:Y:S06]  /*39d0*/  BRA `(.L_x_77) ;  /* 0x0000000000047947 */ /* 0x000fec0003800000 */
.L_x_75:
[----:B------:R-:W-:-:S07]  /*39e0*/  LEA R16, R27, R16, 0x17 ;  /* 0x000000101b107211 */ /* 0x000fce00078eb8ff */
.L_x_77:
[----:B------:R-:W-:Y:S05]  /*39f0*/  BSYNC.RECONVERGENT B1 ;  /* 0x0000000000017941 */ /* 0x000fea0003800200 */
.L_x_74:
[----:B------:R-:W-:Y:S05]  /*3a00*/  BRA `(.L_x_78) ;  /* 0x0000000000207947 */ /* 0x000fea0003800000 */
.L_x_73:
[----:B------:R-:W-:-:S04]  /*3a10*/  LOP3.LUT R16, R17, 0x80000000, R16, 0x48, !PT ;  /* 0x8000000011107812 */ /* 0x000fc800078e4810 */
[----:B------:R-:W-:Y:S01]  /*3a20*/  LOP3.LUT R16, R16, 0x7f800000, RZ, 0xfc, !PT ;  /* 0x7f80000010107812 */ /* 0x000fe200078efcff */
[----:B------:R-:W-:Y:S06]  /*3a30*/  BRA `(.L_x_78) ;  /* 0x0000000000147947 */ /* 0x000fec0003800000 */
.L_x_72:
[----:B------:R-:W-:Y:S01]  /*3a40*/  LOP3.LUT R16, R17, 0x80000000, R16, 0x48, !PT ;  /* 0x8000000011107812 */ /* 0x000fe200078e4810 */
[----:B------:R-:W-:Y:S06]  /*3a50*/  BRA `(.L_x_78) ;  /* 0x00000000000c7947 */ /* 0x000fec0003800000 */
.L_x_71:
[----:B------:R-:W0:Y:S01]  /*3a60*/  MUFU.RSQ R16, -QNAN ;  /* 0xffc0000000107908 */ /* 0x000e220000001400 */
[----:B------:R-:W-:Y:S05]  /*3a70*/  BRA `(.L_x_78) ;  /* 0x0000000000047947 */ /* 0x000fea0003800000 */
.L_x_70:
[----:B------:R-:W-:-:S07]  /*3a80*/  FADD.FTZ R16, R16, R17 ;  /* 0x0000001110107221 */ /* 0x000fce0000010000 */
.L_x_78:
[----:B------:R-:W-:Y:S05]  /*3a90*/  BSYNC.RECONVERGENT B0 ;  /* 0x0000000000007941 */ /* 0x000fea0003800200 */
.L_x_68:
[----:B------:R-:W-:Y:S01]  /*3aa0*/  HFMA2 R17, -RZ, RZ, 0, 0 ;  /* 0x00000000ff117431 */ /* 0x000fe200000001ff */
[----:B0-----:R-:W-:Y:S02]  /*3ab0*/  MOV R19, R16 ;  /* 0x0000001000137202 */ /* 0x001fe40000000f00 */
[----:B------:R-:W-:-:S04]  /*3ac0*/  MOV R16, R18 ;  /* 0x0000001200107202 */ /* 0x000fc80000000f00 */
[----:B------:R-:W-:Y:S05]  /*3ad0*/  RET.REL.NODEC R16 `(_Z26ThreeD_NLOS_Phasor_GeneralPfS_S_S_S_S_ffiiifiif) ;  /* 0xffffffc410487950 */ /* 0x000fea0003c3ffff */
.L_x_79:
[----:B------:R-:W-:-:S00]  /*3ae0*/  BRA `(.L_x_79) ;  /* 0xfffffffc00fc7947 */ /* 0x000fc0000383ffff */
[----:B------:R-:W-:-:S00]  /*3af0*/  NOP ;  /* 0x0000000000007918 */ /* 0x000fc00000000000 */
        /* <DEDUP_REMOVED lines=8> */
.L_x_81:


//--------------------- .nv.shared.reserved.0     --------------------------
	.section	.nv.shared.reserved.0,"aw",@nobits
	.weak		__nv_reservedSMEM_offset_0_alias
	.size		__nv_reservedSMEM_offset_0_alias, 0, 64
	.other		__nv_reservedSMEM_offset_0_alias,@"STO_CUDA_RESERVED_SHARED STV_DEFAULT"
__nv_reservedSMEM_offset_0_alias:
	.zero		0
	.zero		64


//--------------------- .nv.constant0._Z26ThreeD_NLOS_Phasor_GeneralPfS_S_S_S_S_ffiiifiif --------------------------
	.section	.nv.constant0._Z26ThreeD_NLOS_Phasor_GeneralPfS_S_S_S_S_ffiiifiif,"a",@progbits
	.sectionflags	@""
	.align	4
.nv.constant0._Z26ThreeD_NLOS_Phasor_GeneralPfS_S_S_S_S_ffiiifiif:
	.zero		980


//--------------------- SYMBOLS --------------------------

	.type		.nv.reservedSmem.offset0,@object
	.size		.nv.reservedSmem.offset0,0x4
